	.target	sm_90a

	.elftype	@"ET_EXEC"


//--------------------- .note.nv.tkinfo           --------------------------
	.section	.note.nv.tkinfo,"",@"SHT_NOTE"
	.sectionflags	@"SHF_NOTE_NV_TKINFO"
	.tkinfo
        /*0018*/ 	.word	0x00000002
        /*0030*/ 	.string	""
        /*0030*/ 	.string	"ptxas"
        /*0030*/ 	.string	"Cuda compilation tools, release 13.0, V13.0.88"
        /*0030*/ 	.string	"Build cuda_13.0.r13.0/compiler.36424714_0"
        /*0030*/ 	.string	"-arch sm_90a -m 64 "



//--------------------- .note.nv.cuinfo           --------------------------
	.section	.note.nv.cuinfo,"",@"SHT_NOTE"
	.sectionflags	@"SHF_NOTE_NV_CUINFO"
        /*0018*/ 	.short	0x0002
        /*001a*/ 	.short	0x005a
        /*001c*/ 	.short	0x0082
	.zero		2


//--------------------- .nv.info                  --------------------------
	.section	.nv.info,"",@"SHT_CUDA_INFO"
	.align	4


	//----- nvinfo : EIATTR_REGCOUNT
	.align		4
        /*0000*/ 	.byte	0x04, 0x2f
        /*0002*/ 	.short	(.L_12 - .L_11)
	.align		4
.L_11:
        /*0004*/ 	.word	index@(_ZN7cutlass13device_kernelIN5flash19enable_sm80_to_sm89INS1_16FlashAttnFwdSm80INS1_25CollectiveMainloopFwdSm80ILi8ELi1ELb0EN4cute5tupleIJNS5_1CILi128EEENS7_ILi48EEENS7_ILi256EEEEEELi256ENS_10bfloat16_tEfNS_4arch4Sm80ELb1ELb0ELb1ELb1ELb0ELb1ELb1ELb0EEENS1_21CollectiveEpilogueFwdINS6_IJS8_SA_S9_EEENS6_IJNS7_ILi1EEESI_SI_EEESC_SE_Li256ELb1ELb1ELb0ELb0EEENS1_19SingleTileSchedulerILb1ELb0ELb1ELi128EEEEEEEEEvNT_6ParamsE)
        /*0008*/ 	.word	0x00000004


	//----- nvinfo : EIATTR_FRAME_SIZE
	.align		4
.L_12:
        /*000c*/ 	.byte	0x04, 0x11
        /*000e*/ 	.short	(.L_14 - .L_13)
	.align		4
.L_13:
        /*0010*/ 	.word	index@(_ZN7cutlass13device_kernelIN5flash19enable_sm80_to_sm89INS1_16FlashAttnFwdSm80INS1_25CollectiveMainloopFwdSm80ILi8ELi1ELb0EN4cute5tupleIJNS5_1CILi128EEENS7_ILi48EEENS7_ILi256EEEEEELi256ENS_10bfloat16_tEfNS_4arch4Sm80ELb1ELb0ELb1ELb1ELb0ELb1ELb1ELb0EEENS1_21CollectiveEpilogueFwdINS6_IJS8_SA_S9_EEENS6_IJNS7_ILi1EEESI_SI_EEESC_SE_Li256ELb1ELb1ELb0ELb0EEENS1_19SingleTileSchedulerILb1ELb0ELb1ELi128EEEEEEEEEvNT_6ParamsE)
        /*0014*/ 	.word	0x00000000


	//----- nvinfo : EIATTR_REGCOUNT
	.align		4
.L_14:
        /*0018*/ 	.byte	0x04, 0x2f
        /*001a*/ 	.short	(.L_16 - .L_15)
	.align		4
.L_15:
        /*001c*/ 	.word	index@(_ZN7cutlass13device_kernelIN5flash19enable_sm80_to_sm89INS1_16FlashAttnFwdSm80INS1_25CollectiveMainloopFwdSm80ILi8ELi1ELb0EN4cute5tupleIJNS5_1CILi128EEENS7_ILi96EEENS7_ILi256EEEEEELi256ENS_10bfloat16_tEfNS_4arch4Sm80ELb1ELb0ELb1ELb1ELb0ELb0ELb1ELb0EEENS1_21CollectiveEpilogueFwdINS6_IJS8_SA_S9_EEENS6_IJNS7_ILi1EEESI_SI_EEESC_SE_Li256ELb1ELb1ELb0ELb0EEENS1_19SingleTileSchedulerILb1ELb0ELb1ELi128EEEEEEEEEvNT_6ParamsE)
        /*0020*/ 	.word	0x00000004


	//----- nvinfo : EIATTR_FRAME_SIZE
	.align		4
.L_16:
        /*0024*/ 	.byte	0x04, 0x11
        /*0026*/ 	.short	(.L_18 - .L_17)
	.align		4
.L_17:
        /*0028*/ 	.word	index@(_ZN7cutlass13device_kernelIN5flash19enable_sm80_to_sm89INS1_16FlashAttnFwdSm80INS1_25CollectiveMainloopFwdSm80ILi8ELi1ELb0EN4cute5tupleIJNS5_1CILi128EEENS7_ILi96EEENS7_ILi256EEEEEELi256ENS_10bfloat16_tEfNS_4arch4Sm80ELb1ELb0ELb1ELb1ELb0ELb0ELb1ELb0EEENS1_21CollectiveEpilogueFwdINS6_IJS8_SA_S9_EEENS6_IJNS7_ILi1EEESI_SI_EEESC_SE_Li256ELb1ELb1ELb0ELb0EEENS1_19SingleTileSchedulerILb1ELb0ELb1ELi128EEEEEEEEEvNT_6ParamsE)
        /*002c*/ 	.word	0x00000000


	//----- nvinfo : EIATTR_REGCOUNT
	.align		4
.L_18:
        /*0030*/ 	.byte	0x04, 0x2f
        /*0032*/ 	.short	(.L_20 - .L_19)
	.align		4
.L_19:
        /*0034*/ 	.word	index@(_ZN7cutlass13device_kernelIN5flash19enable_sm80_to_sm89INS1_16FlashAttnFwdSm80INS1_25CollectiveMainloopFwdSm80ILi8ELi1ELb0EN4cute5tupleIJNS5_1CILi128EEENS7_ILi96EEENS7_ILi256EEEEEELi256ENS_10bfloat16_tEfNS_4arch4Sm80ELb1ELb0ELb1ELb0ELb0ELb0ELb1ELb0EEENS1_21CollectiveEpilogueFwdINS6_IJS8_SA_S9_EEENS6_IJNS7_ILi1EEESI_SI_EEESC_SE_Li256ELb0ELb1ELb0ELb0EEENS1_30DynamicPersistentTileSchedulerILi256ELi256ELb0ELb1ELb0EEEEEEEEEvNT_6ParamsE)
        /*0038*/ 	.word	0x00000004


	//----- nvinfo : EIATTR_FRAME_SIZE
	.align		4
.L_20:
        /*003c*/ 	.byte	0x04, 0x11
        /*003e*/ 	.short	(.L_22 - .L_21)
	.align		4
.L_21:
        /*0040*/ 	.word	index@(_ZN7cutlass13device_kernelIN5flash19enable_sm80_to_sm89INS1_16FlashAttnFwdSm80INS1_25CollectiveMainloopFwdSm80ILi8ELi1ELb0EN4cute5tupleIJNS5_1CILi128EEENS7_ILi96EEENS7_ILi256EEEEEELi256ENS_10bfloat16_tEfNS_4arch4Sm80ELb1ELb0ELb1ELb0ELb0ELb0ELb1ELb0EEENS1_21CollectiveEpilogueFwdINS6_IJS8_SA_S9_EEENS6_IJNS7_ILi1EEESI_SI_EEESC_SE_Li256ELb0ELb1ELb0ELb0EEENS1_30DynamicPersistentTileSchedulerILi256ELi256ELb0ELb1ELb0EEEEEEEEEvNT_6ParamsE)
        /*0044*/ 	.word	0x00000000


	//----- nvinfo : EIATTR_REGCOUNT
	.align		4
.L_22:
        /*0048*/ 	.byte	0x04, 0x2f
        /*004a*/ 	.short	(.L_24 - .L_23)
	.align		4
.L_23:
        /*004c*/ 	.word	index@(_ZN7cutlass13device_kernelIN5flash19enable_sm80_to_sm89INS1_16FlashAttnFwdSm80INS1_25CollectiveMainloopFwdSm80ILi8ELi1ELb0EN4cute5tupleIJNS5_1CILi128EEENS7_ILi48EEENS7_ILi256EEEEEELi256ENS_10bfloat16_tEfNS_4arch4Sm80ELb0ELb1ELb1ELb1ELb0ELb1ELb1ELb0EEENS1_21CollectiveEpilogueFwdINS6_IJS8_SA_S9_EEENS6_IJNS7_ILi1EEESI_SI_EEESC_SE_Li256ELb1ELb1ELb0ELb0EEENS1_19SingleTileSchedulerILb1ELb0ELb1ELi128EEEEEEEEEvNT_6ParamsE)
        /*0050*/ 	.word	0x00000004


	//----- nvinfo : EIATTR_FRAME_SIZE
	.align		4
.L_24:
        /*0054*/ 	.byte	0x04, 0x11
        /*0056*/ 	.short	(.L_26 - .L_25)
	.align		4
.L_25:
        /*0058*/ 	.word	index@(_ZN7cutlass13device_kernelIN5flash19enable_sm80_to_sm89INS1_16FlashAttnFwdSm80INS1_25CollectiveMainloopFwdSm80ILi8ELi1ELb0EN4cute5tupleIJNS5_1CILi128EEENS7_ILi48EEENS7_ILi256EEEEEELi256ENS_10bfloat16_tEfNS_4arch4Sm80ELb0ELb1ELb1ELb1ELb0ELb1ELb1ELb0EEENS1_21CollectiveEpilogueFwdINS6_IJS8_SA_S9_EEENS6_IJNS7_ILi1EEESI_SI_EEESC_SE_Li256ELb1ELb1ELb0ELb0EEENS1_19SingleTileSchedulerILb1ELb0ELb1ELi128EEEEEEEEEvNT_6ParamsE)
        /*005c*/ 	.word	0x00000000


	//----- nvinfo : EIATTR_REGCOUNT
	.align		4
.L_26:
        /*0060*/ 	.byte	0x04, 0x2f
        /*0062*/ 	.short	(.L_28 - .L_27)
	.align		4
.L_27:
        /*0064*/ 	.word	index@(_ZN7cutlass13device_kernelIN5flash19enable_sm80_to_sm89INS1_16FlashAttnFwdSm80INS1_25CollectiveMainloopFwdSm80ILi8ELi1ELb0EN4cute5tupleIJNS5_1CILi128EEENS7_ILi64EEENS7_ILi256EEEEEELi256ENS_10bfloat16_tEfNS_4arch4Sm80ELb0ELb1ELb1ELb1ELb0ELb0ELb1ELb0EEENS1_21CollectiveEpilogueFwdINS6_IJS8_SA_S9_EEENS6_IJNS7_ILi1EEESI_SI_EEESC_SE_Li256ELb1ELb1ELb0ELb0EEENS1_19SingleTileSchedulerILb1ELb0ELb1ELi128EEEEEEEEEvNT_6ParamsE)
        /*0068*/ 	.word	0x00000004


	//----- nvinfo : EIATTR_FRAME_SIZE
	.align		4
.L_28:
        /*006c*/ 	.byte	0x04, 0x11
        /*006e*/ 	.short	(.L_30 - .L_29)
	.align		4
.L_29:
        /*0070*/ 	.word	index@(_ZN7cutlass13device_kernelIN5flash19enable_sm80_to_sm89INS1_16FlashAttnFwdSm80INS1_25CollectiveMainloopFwdSm80ILi8ELi1ELb0EN4cute5tupleIJNS5_1CILi128EEENS7_ILi64EEENS7_ILi256EEEEEELi256ENS_10bfloat16_tEfNS_4arch4Sm80ELb0ELb1ELb1ELb1ELb0ELb0ELb1ELb0EEENS1_21CollectiveEpilogueFwdINS6_IJS8_SA_S9_EEENS6_IJNS7_ILi1EEESI_SI_EEESC_SE_Li256ELb1ELb1ELb0ELb0EEENS1_19SingleTileSchedulerILb1ELb0ELb1ELi128EEEEEEEEEvNT_6ParamsE)
        /*0074*/ 	.word	0x00000000


	//----- nvinfo : EIATTR_REGCOUNT
	.align		4
.L_30:
        /*0078*/ 	.byte	0x04, 0x2f
        /*007a*/ 	.short	(.L_32 - .L_31)
	.align		4
.L_31:
        /*007c*/ 	.word	index@(_ZN7cutlass13device_kernelIN5flash19enable_sm80_to_sm89INS1_16FlashAttnFwdSm80INS1_25CollectiveMainloopFwdSm80ILi8ELi1ELb0EN4cute5tupleIJNS5_1CILi128EEENS7_ILi64EEENS7_ILi256EEEEEELi256ENS_10bfloat16_tEfNS_4arch4Sm80ELb0ELb1ELb1ELb0ELb0ELb0ELb1ELb0EEENS1_21CollectiveEpilogueFwdINS6_IJS8_SA_S9_EEENS6_IJNS7_ILi1EEESI_SI_EEESC_SE_Li256ELb0ELb1ELb0ELb0EEENS1_19SingleTileSchedulerILb0ELb0ELb1ELi128EEEEEEEEEvNT_6ParamsE)
        /*0080*/ 	.word	0x00000004


	//----- nvinfo : EIATTR_FRAME_SIZE
	.align		4
.L_32:
        /*0084*/ 	.byte	0x04, 0x11
        /*0086*/ 	.short	(.L_34 - .L_33)
	.align		4
.L_33:
        /*0088*/ 	.word	index@(_ZN7cutlass13device_kernelIN5flash19enable_sm80_to_sm89INS1_16FlashAttnFwdSm80INS1_25CollectiveMainloopFwdSm80ILi8ELi1ELb0EN4cute5tupleIJNS5_1CILi128EEENS7_ILi64EEENS7_ILi256EEEEEELi256ENS_10bfloat16_tEfNS_4arch4Sm80ELb0ELb1ELb1ELb0ELb0ELb0ELb1ELb0EEENS1_21CollectiveEpilogueFwdINS6_IJS8_SA_S9_EEENS6_IJNS7_ILi1EEESI_SI_EEESC_SE_Li256ELb0ELb1ELb0ELb0EEENS1_19SingleTileSchedulerILb0ELb0ELb1ELi128EEEEEEEEEvNT_6ParamsE)
        /*008c*/ 	.word	0x00000000


	//----- nvinfo : EIATTR_REGCOUNT
	.align		4
.L_34:
        /*0090*/ 	.byte	0x04, 0x2f
        /*0092*/ 	.short	(.L_36 - .L_35)
	.align		4
.L_35:
        /*0094*/ 	.word	index@(_ZN7cutlass13device_kernelIN5flash19enable_sm80_to_sm89INS1_16FlashAttnFwdSm80INS1_25CollectiveMainloopFwdSm80ILi8ELi1ELb0EN4cute5tupleIJNS5_1CILi128EEENS7_ILi48EEENS7_ILi256EEEEEELi256ENS_10bfloat16_tEfNS_4arch4Sm80ELb0ELb0ELb1ELb1ELb0ELb1ELb1ELb0EEENS1_21CollectiveEpilogueFwdINS6_IJS8_SA_S9_EEENS6_IJNS7_ILi1EEESI_SI_EEESC_SE_Li256ELb1ELb1ELb0ELb0EEENS1_19SingleTileSchedulerILb1ELb0ELb1ELi128EEEEEEEEEvNT_6ParamsE)
        /*0098*/ 	.word	0x00000004


	//----- nvinfo : EIATTR_FRAME_SIZE
	.align		4
.L_36:
        /*009c*/ 	.byte	0x04, 0x11
        /*009e*/ 	.short	(.L_38 - .L_37)
	.align		4
.L_37:
        /*00a0*/ 	.word	index@(_ZN7cutlass13device_kernelIN5flash19enable_sm80_to_sm89INS1_16FlashAttnFwdSm80INS1_25CollectiveMainloopFwdSm80ILi8ELi1ELb0EN4cute5tupleIJNS5_1CILi128EEENS7_ILi48EEENS7_ILi256EEEEEELi256ENS_10bfloat16_tEfNS_4arch4Sm80ELb0ELb0ELb1ELb1ELb0ELb1ELb1ELb0EEENS1_21CollectiveEpilogueFwdINS6_IJS8_SA_S9_EEENS6_IJNS7_ILi1EEESI_SI_EEESC_SE_Li256ELb1ELb1ELb0ELb0EEENS1_19SingleTileSchedulerILb1ELb0ELb1ELi128EEEEEEEEEvNT_6ParamsE)
        /*00a4*/ 	.word	0x00000000


	//----- nvinfo : EIATTR_REGCOUNT
	.align		4
.L_38:
        /*00a8*/ 	.byte	0x04, 0x2f
        /*00aa*/ 	.short	(.L_40 - .L_39)
	.align		4
.L_39:
        /*00ac*/ 	.word	index@(_ZN7cutlass13device_kernelIN5flash19enable_sm80_to_sm89INS1_16FlashAttnFwdSm80INS1_25CollectiveMainloopFwdSm80ILi8ELi1ELb0EN4cute5tupleIJNS5_1CILi128EEENS7_ILi96EEENS7_ILi256EEEEEELi256ENS_10bfloat16_tEfNS_4arch4Sm80ELb0ELb0ELb1ELb1ELb0ELb0ELb1ELb0EEENS1_21CollectiveEpilogueFwdINS6_IJS8_SA_S9_EEENS6_IJNS7_ILi1EEESI_SI_EEESC_SE_Li256ELb1ELb1ELb0ELb0EEENS1_19SingleTileSchedulerILb1ELb0ELb1ELi128EEEEEEEEEvNT_6ParamsE)
        /*00b0*/ 	.word	0x00000004


	//----- nvinfo : EIATTR_FRAME_SIZE
	.align		4
.L_40:
        /*00b4*/ 	.byte	0x04, 0x11
        /*00b6*/ 	.short	(.L_42 - .L_41)
	.align		4
.L_41:
        /*00b8*/ 	.word	index@(_ZN7cutlass13device_kernelIN5flash19enable_sm80_to_sm89INS1_16FlashAttnFwdSm80INS1_25CollectiveMainloopFwdSm80ILi8ELi1ELb0EN4cute5tupleIJNS5_1CILi128EEENS7_ILi96EEENS7_ILi256EEEEEELi256ENS_10bfloat16_tEfNS_4arch4Sm80ELb0ELb0ELb1ELb1ELb0ELb0ELb1ELb0EEENS1_21CollectiveEpilogueFwdINS6_IJS8_SA_S9_EEENS6_IJNS7_ILi1EEESI_SI_EEESC_SE_Li256ELb1ELb1ELb0ELb0EEENS1_19SingleTileSchedulerILb1ELb0ELb1ELi128EEEEEEEEEvNT_6ParamsE)
        /*00bc*/ 	.word	0x00000000


	//----- nvinfo : EIATTR_REGCOUNT
	.align		4
.L_42:
        /*00c0*/ 	.byte	0x04, 0x2f
        /*00c2*/ 	.short	(.L_44 - .L_43)
	.align		4
.L_43:
        /*00c4*/ 	.word	index@(_ZN7cutlass13device_kernelIN5flash19enable_sm80_to_sm89INS1_16FlashAttnFwdSm80INS1_25CollectiveMainloopFwdSm80ILi8ELi1ELb0EN4cute5tupleIJNS5_1CILi128EEENS7_ILi96EEENS7_ILi256EEEEEELi256ENS_10bfloat16_tEfNS_4arch4Sm80ELb0ELb0ELb1ELb0ELb0ELb0ELb1ELb0EEENS1_21CollectiveEpilogueFwdINS6_IJS8_SA_S9_EEENS6_IJNS7_ILi1EEESI_SI_EEESC_SE_Li256ELb0ELb1ELb0ELb0EEENS1_19SingleTileSchedulerILb0ELb0ELb1ELi128EEEEEEEEEvNT_6ParamsE)
        /*00c8*/ 	.word	0x00000004


	//----- nvinfo : EIATTR_FRAME_SIZE
	.align		4
.L_44:
        /*00cc*/ 	.byte	0x04, 0x11
        /*00ce*/ 	.short	(.L_46 - .L_45)
	.align		4
.L_45:
        /*00d0*/ 	.word	index@(_ZN7cutlass13device_kernelIN5flash19enable_sm80_to_sm89INS1_16FlashAttnFwdSm80INS1_25CollectiveMainloopFwdSm80ILi8ELi1ELb0EN4cute5tupleIJNS5_1CILi128EEENS7_ILi96EEENS7_ILi256EEEEEELi256ENS_10bfloat16_tEfNS_4arch4Sm80ELb0ELb0ELb1ELb0ELb0ELb0ELb1ELb0EEENS1_21CollectiveEpilogueFwdINS6_IJS8_SA_S9_EEENS6_IJNS7_ILi1EEESI_SI_EEESC_SE_Li256ELb0ELb1ELb0ELb0EEENS1_19SingleTileSchedulerILb0ELb0ELb1ELi128EEEEEEEEEvNT_6ParamsE)
        /*00d4*/ 	.word	0x00000000


	//----- nvinfo : EIATTR_REGCOUNT
	.align		4
.L_46:
        /*00d8*/ 	.byte	0x04, 0x2f
        /*00da*/ 	.short	(.L_48 - .L_47)
	.align		4
.L_47:
        /*00dc*/ 	.word	index@(_ZN7cutlass13device_kernelIN5flash19enable_sm80_to_sm89INS1_16FlashAttnFwdSm80INS1_25CollectiveMainloopFwdSm80ILi8ELi1ELb0EN4cute5tupleIJNS5_1CILi128EEENS7_ILi32EEENS7_ILi256EEEEEELi256ENS_10bfloat16_tEfNS_4arch4Sm80ELb1ELb0ELb1ELb1ELb0ELb1ELb1ELb0EEENS1_21CollectiveEpilogueFwdINS6_IJS8_SA_S9_EEENS6_IJNS7_ILi1EEESI_SI_EEESC_SE_Li256ELb1ELb1ELb0ELb0EEENS1_19SingleTileSchedulerILb1ELb0ELb1ELi128EEEEEEEEEvNT_6ParamsE)
        /*00e0*/ 	.word	0x00000004


	//----- nvinfo : EIATTR_FRAME_SIZE
	.align		4
.L_48:
        /*00e4*/ 	.byte	0x04, 0x11
        /*00e6*/ 	.short	(.L_50 - .L_49)
	.align		4
.L_49:
        /*00e8*/ 	.word	index@(_ZN7cutlass13device_kernelIN5flash19enable_sm80_to_sm89INS1_16FlashAttnFwdSm80INS1_25CollectiveMainloopFwdSm80ILi8ELi1ELb0EN4cute5tupleIJNS5_1CILi128EEENS7_ILi32EEENS7_ILi256EEEEEELi256ENS_10bfloat16_tEfNS_4arch4Sm80ELb1ELb0ELb1ELb1ELb0ELb1ELb1ELb0EEENS1_21CollectiveEpilogueFwdINS6_IJS8_SA_S9_EEENS6_IJNS7_ILi1EEESI_SI_EEESC_SE_Li256ELb1ELb1ELb0ELb0EEENS1_19SingleTileSchedulerILb1ELb0ELb1ELi128EEEEEEEEEvNT_6ParamsE)
        /*00ec*/ 	.word	0x00000000


	//----- nvinfo : EIATTR_REGCOUNT
	.align		4
.L_50:
        /*00f0*/ 	.byte	0x04, 0x2f
        /*00f2*/ 	.short	(.L_52 - .L_51)
	.align		4
.L_51:
        /*00f4*/ 	.word	index@(_ZN7cutlass13device_kernelIN5flash19enable_sm80_to_sm89INS1_16FlashAttnFwdSm80INS1_25CollectiveMainloopFwdSm80ILi8ELi1ELb1EN4cute5tupleIJNS5_1CILi128EEENS7_ILi64EEENS7_ILi256EEEEEELi256ENS_10bfloat16_tEfNS_4arch4Sm80ELb1ELb0ELb1ELb1ELb0ELb0ELb1ELb0EEENS1_21CollectiveEpilogueFwdINS6_IJS8_SA_S9_EEENS6_IJNS7_ILi1EEESI_SI_EEESC_SE_Li256ELb1ELb1ELb0ELb0EEENS1_19SingleTileSchedulerILb1ELb0ELb1ELi128EEEEEEEEEvNT_6ParamsE)
        /*00f8*/ 	.word	0x00000004


	//----- nvinfo : EIATTR_FRAME_SIZE
	.align		4
.L_52:
        /*00fc*/ 	.byte	0x04, 0x11
        /*00fe*/ 	.short	(.L_54 - .L_53)
	.align		4
.L_53:
        /*0100*/ 	.word	index@(_ZN7cutlass13device_kernelIN5flash19enable_sm80_to_sm89INS1_16FlashAttnFwdSm80INS1_25CollectiveMainloopFwdSm80ILi8ELi1ELb1EN4cute5tupleIJNS5_1CILi128EEENS7_ILi64EEENS7_ILi256EEEEEELi256ENS_10bfloat16_tEfNS_4arch4Sm80ELb1ELb0ELb1ELb1ELb0ELb0ELb1ELb0EEENS1_21CollectiveEpilogueFwdINS6_IJS8_SA_S9_EEENS6_IJNS7_ILi1EEESI_SI_EEESC_SE_Li256ELb1ELb1ELb0ELb0EEENS1_19SingleTileSchedulerILb1ELb0ELb1ELi128EEEEEEEEEvNT_6ParamsE)
        /*0104*/ 	.word	0x00000000


	//----- nvinfo : EIATTR_REGCOUNT
	.align		4
.L_54:
        /*0108*/ 	.byte	0x04, 0x2f
        /*010a*/ 	.short	(.L_56 - .L_55)
	.align		4
.L_55:
        /*010c*/ 	.word	index@(_ZN7cutlass13device_kernelIN5flash19enable_sm80_to_sm89INS1_16FlashAttnFwdSm80INS1_25CollectiveMainloopFwdSm80ILi8ELi1ELb1EN4cute5tupleIJNS5_1CILi128EEENS7_ILi64EEENS7_ILi256EEEEEELi256ENS_10bfloat16_tEfNS_4arch4Sm80ELb1ELb0ELb1ELb0ELb0ELb0ELb1ELb0EEENS1_21CollectiveEpilogueFwdINS6_IJS8_SA_S9_EEENS6_IJNS7_ILi1EEESI_SI_EEESC_SE_Li256ELb0ELb1ELb0ELb0EEENS1_30DynamicPersistentTileSchedulerILi256ELi256ELb0ELb1ELb0EEEEEEEEEvNT_6ParamsE)
        /*0110*/ 	.word	0x00000004


	//----- nvinfo : EIATTR_FRAME_SIZE
	.align		4
.L_56:
        /*0114*/ 	.byte	0x04, 0x11
        /*0116*/ 	.short	(.L_58 - .L_57)
	.align		4
.L_57:
        /*0118*/ 	.word	index@(_ZN7cutlass13device_kernelIN5flash19enable_sm80_to_sm89INS1_16FlashAttnFwdSm80INS1_25CollectiveMainloopFwdSm80ILi8ELi1ELb1EN4cute5tupleIJNS5_1CILi128EEENS7_ILi64EEENS7_ILi256EEEEEELi256ENS_10bfloat16_tEfNS_4arch4Sm80ELb1ELb0ELb1ELb0ELb0ELb0ELb1ELb0EEENS1_21CollectiveEpilogueFwdINS6_IJS8_SA_S9_EEENS6_IJNS7_ILi1EEESI_SI_EEESC_SE_Li256ELb0ELb1ELb0ELb0EEENS1_30DynamicPersistentTileSchedulerILi256ELi256ELb0ELb1ELb0EEEEEEEEEvNT_6ParamsE)
        /*011c*/ 	.word	0x00000000


	//----- nvinfo : EIATTR_REGCOUNT
	.align		4
.L_58:
        /*0120*/ 	.byte	0x04, 0x2f
        /*0122*/ 	.short	(.L_60 - .L_59)
	.align		4
.L_59:
        /*0124*/ 	.word	index@(_ZN7cutlass13device_kernelIN5flash19enable_sm80_to_sm89INS1_16FlashAttnFwdSm80INS1_25CollectiveMainloopFwdSm80ILi8ELi1ELb0EN4cute5tupleIJNS5_1CILi128EEENS7_ILi32EEENS7_ILi256EEEEEELi256ENS_10bfloat16_tEfNS_4arch4Sm80ELb0ELb1ELb1ELb1ELb0ELb1ELb1ELb0EEENS1_21CollectiveEpilogueFwdINS6_IJS8_SA_S9_EEENS6_IJNS7_ILi1EEESI_SI_EEESC_SE_Li256ELb1ELb1ELb0ELb0EEENS1_19SingleTileSchedulerILb1ELb0ELb1ELi128EEEEEEEEEvNT_6ParamsE)
        /*0128*/ 	.word	0x00000004


	//----- nvinfo : EIATTR_FRAME_SIZE
	.align		4
.L_60:
        /*012c*/ 	.byte	0x04, 0x11
        /*012e*/ 	.short	(.L_62 - .L_61)
	.align		4
.L_61:
        /*0130*/ 	.word	index@(_ZN7cutlass13device_kernelIN5flash19enable_sm80_to_sm89INS1_16FlashAttnFwdSm80INS1_25CollectiveMainloopFwdSm80ILi8ELi1ELb0EN4cute5tupleIJNS5_1CILi128EEENS7_ILi32EEENS7_ILi256EEEEEELi256ENS_10bfloat16_tEfNS_4arch4Sm80ELb0ELb1ELb1ELb1ELb0ELb1ELb1ELb0EEENS1_21CollectiveEpilogueFwdINS6_IJS8_SA_S9_EEENS6_IJNS7_ILi1EEESI_SI_EEESC_SE_Li256ELb1ELb1ELb0ELb0EEENS1_19SingleTileSchedulerILb1ELb0ELb1ELi128EEEEEEEEEvNT_6ParamsE)
        /*0134*/ 	.word	0x00000000


	//----- nvinfo : EIATTR_REGCOUNT
	.align		4
.L_62:
        /*0138*/ 	.byte	0x04, 0x2f
        /*013a*/ 	.short	(.L_64 - .L_63)
	.align		4
.L_63:
        /*013c*/ 	.word	index@(_ZN7cutlass13device_kernelIN5flash19enable_sm80_to_sm89INS1_16FlashAttnFwdSm80INS1_25CollectiveMainloopFwdSm80ILi8ELi1ELb1EN4cute5tupleIJNS5_1CILi128EEENS7_ILi48EEENS7_ILi256EEEEEELi256ENS_10bfloat16_tEfNS_4arch4Sm80ELb0ELb1ELb1ELb1ELb0ELb0ELb1ELb0EEENS1_21CollectiveEpilogueFwdINS6_IJS8_SA_S9_EEENS6_IJNS7_ILi1EEESI_SI_EEESC_SE_Li256ELb1ELb1ELb0ELb0EEENS1_19SingleTileSchedulerILb1ELb0ELb1ELi128EEEEEEEEEvNT_6ParamsE)
        /*0140*/ 	.word	0x00000004


	//----- nvinfo : EIATTR_FRAME_SIZE
	.align		4
.L_64:
        /*0144*/ 	.byte	0x04, 0x11
        /*0146*/ 	.short	(.L_66 - .L_65)
	.align		4
.L_65:
        /*0148*/ 	.word	index@(_ZN7cutlass13device_kernelIN5flash19enable_sm80_to_sm89INS1_16FlashAttnFwdSm80INS1_25CollectiveMainloopFwdSm80ILi8ELi1ELb1EN4cute5tupleIJNS5_1CILi128EEENS7_ILi48EEENS7_ILi256EEEEEELi256ENS_10bfloat16_tEfNS_4arch4Sm80ELb0ELb1ELb1ELb1ELb0ELb0ELb1ELb0EEENS1_21CollectiveEpilogueFwdINS6_IJS8_SA_S9_EEENS6_IJNS7_ILi1EEESI_SI_EEESC_SE_Li256ELb1ELb1ELb0ELb0EEENS1_19SingleTileSchedulerILb1ELb0ELb1ELi128EEEEEEEEEvNT_6ParamsE)
        /*014c*/ 	.word	0x00000000


	//----- nvinfo : EIATTR_REGCOUNT
	.align		4
.L_66:
        /*0150*/ 	.byte	0x04, 0x2f
        /*0152*/ 	.short	(.L_68 - .L_67)
	.align		4
.L_67:
        /*0154*/ 	.word	index@(_ZN7cutlass13device_kernelIN5flash19enable_sm80_to_sm89INS1_16FlashAttnFwdSm80INS1_25CollectiveMainloopFwdSm80ILi8ELi1ELb1EN4cute5tupleIJNS5_1CILi128EEENS7_ILi48EEENS7_ILi256EEEEEELi256ENS_10bfloat16_tEfNS_4arch4Sm80ELb0ELb1ELb1ELb0ELb0ELb0ELb1ELb0EEENS1_21CollectiveEpilogueFwdINS6_IJS8_SA_S9_EEENS6_IJNS7_ILi1EEESI_SI_EEESC_SE_Li256ELb0ELb1ELb0ELb0EEENS1_19SingleTileSchedulerILb0ELb0ELb1ELi128EEEEEEEEEvNT_6ParamsE)
        /*0158*/ 	.word	0x00000004


	//----- nvinfo : EIATTR_FRAME_SIZE
	.align		4
.L_68:
        /*015c*/ 	.byte	0x04, 0x11
        /*015e*/ 	.short	(.L_70 - .L_69)
	.align		4
.L_69:
        /*0160*/ 	.word	index@(_ZN7cutlass13device_kernelIN5flash19enable_sm80_to_sm89INS1_16FlashAttnFwdSm80INS1_25CollectiveMainloopFwdSm80ILi8ELi1ELb1EN4cute5tupleIJNS5_1CILi128EEENS7_ILi48EEENS7_ILi256EEEEEELi256ENS_10bfloat16_tEfNS_4arch4Sm80ELb0ELb1ELb1ELb0ELb0ELb0ELb1ELb0EEENS1_21CollectiveEpilogueFwdINS6_IJS8_SA_S9_EEENS6_IJNS7_ILi1EEESI_SI_EEESC_SE_Li256ELb0ELb1ELb0ELb0EEENS1_19SingleTileSchedulerILb0ELb0ELb1ELi128EEEEEEEEEvNT_6ParamsE)
        /*0164*/ 	.word	0x00000000


	//----- nvinfo : EIATTR_REGCOUNT
	.align		4
.L_70:
        /*0168*/ 	.byte	0x04, 0x2f
        /*016a*/ 	.short	(.L_72 - .L_71)
	.align		4
.L_71:
        /*016c*/ 	.word	index@(_ZN7cutlass13device_kernelIN5flash19enable_sm80_to_sm89INS1_16FlashAttnFwdSm80INS1_25CollectiveMainloopFwdSm80ILi8ELi1ELb0EN4cute5tupleIJNS5_1CILi128EEENS7_ILi32EEENS7_ILi256EEEEEELi256ENS_10bfloat16_tEfNS_4arch4Sm80ELb0ELb0ELb1ELb1ELb0ELb1ELb1ELb0EEENS1_21CollectiveEpilogueFwdINS6_IJS8_SA_S9_EEENS6_IJNS7_ILi1EEESI_SI_EEESC_SE_Li256ELb1ELb1ELb0ELb0EEENS1_19SingleTileSchedulerILb1ELb0ELb1ELi128EEEEEEEEEvNT_6ParamsE)
        /*0170*/ 	.word	0x00000004


	//----- nvinfo : EIATTR_FRAME_SIZE
	.align		4
.L_72:
        /*0174*/ 	.byte	0x04, 0x11
        /*0176*/ 	.short	(.L_74 - .L_73)
	.align		4
.L_73:
        /*0178*/ 	.word	index@(_ZN7cutlass13device_kernelIN5flash19enable_sm80_to_sm89INS1_16FlashAttnFwdSm80INS1_25CollectiveMainloopFwdSm80ILi8ELi1ELb0EN4cute5tupleIJNS5_1CILi128EEENS7_ILi32EEENS7_ILi256EEEEEELi256ENS_10bfloat16_tEfNS_4arch4Sm80ELb0ELb0ELb1ELb1ELb0ELb1ELb1ELb0EEENS1_21CollectiveEpilogueFwdINS6_IJS8_SA_S9_EEENS6_IJNS7_ILi1EEESI_SI_EEESC_SE_Li256ELb1ELb1ELb0ELb0EEENS1_19SingleTileSchedulerILb1ELb0ELb1ELi128EEEEEEEEEvNT_6ParamsE)
        /*017c*/ 	.word	0x00000000


	//----- nvinfo : EIATTR_REGCOUNT
	.align		4
.L_74:
        /*0180*/ 	.byte	0x04, 0x2f
        /*0182*/ 	.short	(.L_76 - .L_75)
	.align		4
.L_75:
        /*0184*/ 	.word	index@(_ZN7cutlass13device_kernelIN5flash19enable_sm80_to_sm89INS1_16FlashAttnFwdSm80INS1_25CollectiveMainloopFwdSm80ILi8ELi1ELb1EN4cute5tupleIJNS5_1CILi128EEENS7_ILi64EEENS7_ILi256EEEEEELi256ENS_10bfloat16_tEfNS_4arch4Sm80ELb0ELb0ELb1ELb1ELb0ELb0ELb1ELb0EEENS1_21CollectiveEpilogueFwdINS6_IJS8_SA_S9_EEENS6_IJNS7_ILi1EEESI_SI_EEESC_SE_Li256ELb1ELb1ELb0ELb0EEENS1_19SingleTileSchedulerILb1ELb0ELb1ELi128EEEEEEEEEvNT_6ParamsE)
        /*0188*/ 	.word	0x00000004


	//----- nvinfo : EIATTR_FRAME_SIZE
	.align		4
.L_76:
        /*018c*/ 	.byte	0x04, 0x11
        /*018e*/ 	.short	(.L_78 - .L_77)
	.align		4
.L_77:
        /*0190*/ 	.word	index@(_ZN7cutlass13device_kernelIN5flash19enable_sm80_to_sm89INS1_16FlashAttnFwdSm80INS1_25CollectiveMainloopFwdSm80ILi8ELi1ELb1EN4cute5tupleIJNS5_1CILi128EEENS7_ILi64EEENS7_ILi256EEEEEELi256ENS_10bfloat16_tEfNS_4arch4Sm80ELb0ELb0ELb1ELb1ELb0ELb0ELb1ELb0EEENS1_21CollectiveEpilogueFwdINS6_IJS8_SA_S9_EEENS6_IJNS7_ILi1EEESI_SI_EEESC_SE_Li256ELb1ELb1ELb0ELb0EEENS1_19SingleTileSchedulerILb1ELb0ELb1ELi128EEEEEEEEEvNT_6ParamsE)
        /*0194*/ 	.word	0x00000000


	//----- nvinfo : EIATTR_REGCOUNT
	.align		4
.L_78:
        /*0198*/ 	.byte	0x04, 0x2f
        /*019a*/ 	.short	(.L_80 - .L_79)
	.align		4
.L_79:
        /*019c*/ 	.word	index@(_ZN7cutlass13device_kernelIN5flash19enable_sm80_to_sm89INS1_16FlashAttnFwdSm80INS1_25CollectiveMainloopFwdSm80ILi8ELi1ELb1EN4cute5tupleIJNS5_1CILi128EEENS7_ILi64EEENS7_ILi256EEEEEELi256ENS_10bfloat16_tEfNS_4arch4Sm80ELb0ELb0ELb1ELb0ELb0ELb0ELb1ELb0EEENS1_21CollectiveEpilogueFwdINS6_IJS8_SA_S9_EEENS6_IJNS7_ILi1EEESI_SI_EEESC_SE_Li256ELb0ELb1ELb0ELb0EEENS1_19SingleTileSchedulerILb0ELb0ELb1ELi128EEEEEEEEEvNT_6ParamsE)
        /*01a0*/ 	.word	0x00000004


	//----- nvinfo : EIATTR_FRAME_SIZE
	.align		4
.L_80:
        /*01a4*/ 	.byte	0x04, 0x11
        /*01a6*/ 	.short	(.L_82 - .L_81)
	.align		4
.L_81:
        /*01a8*/ 	.word	index@(_ZN7cutlass13device_kernelIN5flash19enable_sm80_to_sm89INS1_16FlashAttnFwdSm80INS1_25CollectiveMainloopFwdSm80ILi8ELi1ELb1EN4cute5tupleIJNS5_1CILi128EEENS7_ILi64EEENS7_ILi256EEEEEELi256ENS_10bfloat16_tEfNS_4arch4Sm80ELb0ELb0ELb1ELb0ELb0ELb0ELb1ELb0EEENS1_21CollectiveEpilogueFwdINS6_IJS8_SA_S9_EEENS6_IJNS7_ILi1EEESI_SI_EEESC_SE_Li256ELb0ELb1ELb0ELb0EEENS1_19SingleTileSchedulerILb0ELb0ELb1ELi128EEEEEEEEEvNT_6ParamsE)
        /*01ac*/ 	.word	0x00000000


	//----- nvinfo : EIATTR_MIN_STACK_SIZE
	.align		4
.L_82:
        /*01b0*/ 	.byte	0x04, 0x12
        /*01b2*/ 	.short	(.L_84 - .L_83)
	.align		4
.L_83:
        /*01b4*/ 	.word	index@(_ZN7cutlass13device_kernelIN5flash19enable_sm80_to_sm89INS1_16FlashAttnFwdSm80INS1_25CollectiveMainloopFwdSm80ILi8ELi1ELb1EN4cute5tupleIJNS5_1CILi128EEENS7_ILi64EEENS7_ILi256EEEEEELi256ENS_10bfloat16_tEfNS_4arch4Sm80ELb0ELb0ELb1ELb0ELb0ELb0ELb1ELb0EEENS1_21CollectiveEpilogueFwdINS6_IJS8_SA_S9_EEENS6_IJNS7_ILi1EEESI_SI_EEESC_SE_Li256ELb0ELb1ELb0ELb0EEENS1_19SingleTileSchedulerILb0ELb0ELb1ELi128EEEEEEEEEvNT_6ParamsE)
        /*01b8*/ 	.word	0x00000000


	//----- nvinfo : EIATTR_MIN_STACK_SIZE
	.align		4
.L_84:
        /*01bc*/ 	.byte	0x04, 0x12
        /*01be*/ 	.short	(.L_86 - .L_85)
	.align		4
.L_85:
        /*01c0*/ 	.word	index@(_ZN7cutlass13device_kernelIN5flash19enable_sm80_to_sm89INS1_16FlashAttnFwdSm80INS1_25CollectiveMainloopFwdSm80ILi8ELi1ELb1EN4cute5tupleIJNS5_1CILi128EEENS7_ILi64EEENS7_ILi256EEEEEELi256ENS_10bfloat16_tEfNS_4arch4Sm80ELb0ELb0ELb1ELb1ELb0ELb0ELb1ELb0EEENS1_21CollectiveEpilogueFwdINS6_IJS8_SA_S9_EEENS6_IJNS7_ILi1EEESI_SI_EEESC_SE_Li256ELb1ELb1ELb0ELb0EEENS1_19SingleTileSchedulerILb1ELb0ELb1ELi128EEEEEEEEEvNT_6ParamsE)
        /*01c4*/ 	.word	0x00000000


	//----- nvinfo : EIATTR_MIN_STACK_SIZE
	.align		4
.L_86:
        /*01c8*/ 	.byte	0x04, 0x12
        /*01ca*/ 	.short	(.L_88 - .L_87)
	.align		4
.L_87:
        /*01cc*/ 	.word	index@(_ZN7cutlass13device_kernelIN5flash19enable_sm80_to_sm89INS1_16FlashAttnFwdSm80INS1_25CollectiveMainloopFwdSm80ILi8ELi1ELb0EN4cute5tupleIJNS5_1CILi128EEENS7_ILi32EEENS7_ILi256EEEEEELi256ENS_10bfloat16_tEfNS_4arch4Sm80ELb0ELb0ELb1ELb1ELb0ELb1ELb1ELb0EEENS1_21CollectiveEpilogueFwdINS6_IJS8_SA_S9_EEENS6_IJNS7_ILi1EEESI_SI_EEESC_SE_Li256ELb1ELb1ELb0ELb0EEENS1_19SingleTileSchedulerILb1ELb0ELb1ELi128EEEEEEEEEvNT_6ParamsE)
        /*01d0*/ 	.word	0x00000000


	//----- nvinfo : EIATTR_MIN_STACK_SIZE
	.align		4
.L_88:
        /*01d4*/ 	.byte	0x04, 0x12
        /*01d6*/ 	.short	(.L_90 - .L_89)
	.align		4
.L_89:
        /*01d8*/ 	.word	index@(_ZN7cutlass13device_kernelIN5flash19enable_sm80_to_sm89INS1_16FlashAttnFwdSm80INS1_25CollectiveMainloopFwdSm80ILi8ELi1ELb1EN4cute5tupleIJNS5_1CILi128EEENS7_ILi48EEENS7_ILi256EEEEEELi256ENS_10bfloat16_tEfNS_4arch4Sm80ELb0ELb1ELb1ELb0ELb0ELb0ELb1ELb0EEENS1_21CollectiveEpilogueFwdINS6_IJS8_SA_S9_EEENS6_IJNS7_ILi1EEESI_SI_EEESC_SE_Li256ELb0ELb1ELb0ELb0EEENS1_19SingleTileSchedulerILb0ELb0ELb1ELi128EEEEEEEEEvNT_6ParamsE)
        /*01dc*/ 	.word	0x00000000


	//----- nvinfo : EIATTR_MIN_STACK_SIZE
	.align		4
.L_90:
        /*01e0*/ 	.byte	0x04, 0x12
        /*01e2*/ 	.short	(.L_92 - .L_91)
	.align		4
.L_91:
        /*01e4*/ 	.word	index@(_ZN7cutlass13device_kernelIN5flash19enable_sm80_to_sm89INS1_16FlashAttnFwdSm80INS1_25CollectiveMainloopFwdSm80ILi8ELi1ELb1EN4cute5tupleIJNS5_1CILi128EEENS7_ILi48EEENS7_ILi256EEEEEELi256ENS_10bfloat16_tEfNS_4arch4Sm80ELb0ELb1ELb1ELb1ELb0ELb0ELb1ELb0EEENS1_21CollectiveEpilogueFwdINS6_IJS8_SA_S9_EEENS6_IJNS7_ILi1EEESI_SI_EEESC_SE_Li256ELb1ELb1ELb0ELb0EEENS1_19SingleTileSchedulerILb1ELb0ELb1ELi128EEEEEEEEEvNT_6ParamsE)
        /*01e8*/ 	.word	0x00000000


	//----- nvinfo : EIATTR_MIN_STACK_SIZE
	.align		4
.L_92:
        /*01ec*/ 	.byte	0x04, 0x12
        /*01ee*/ 	.short	(.L_94 - .L_93)
	.align		4
.L_93:
        /*01f0*/ 	.word	index@(_ZN7cutlass13device_kernelIN5flash19enable_sm80_to_sm89INS1_16FlashAttnFwdSm80INS1_25CollectiveMainloopFwdSm80ILi8ELi1ELb0EN4cute5tupleIJNS5_1CILi128EEENS7_ILi32EEENS7_ILi256EEEEEELi256ENS_10bfloat16_tEfNS_4arch4Sm80ELb0ELb1ELb1ELb1ELb0ELb1ELb1ELb0EEENS1_21CollectiveEpilogueFwdINS6_IJS8_SA_S9_EEENS6_IJNS7_ILi1EEESI_SI_EEESC_SE_Li256ELb1ELb1ELb0ELb0EEENS1_19SingleTileSchedulerILb1ELb0ELb1ELi128EEEEEEEEEvNT_6ParamsE)
        /*01f4*/ 	.word	0x00000000


	//----- nvinfo : EIATTR_MIN_STACK_SIZE
	.align		4
.L_94:
        /*01f8*/ 	.byte	0x04, 0x12
        /*01fa*/ 	.short	(.L_96 - .L_95)
	.align		4
.L_95:
        /*01fc*/ 	.word	index@(_ZN7cutlass13device_kernelIN5flash19enable_sm80_to_sm89INS1_16FlashAttnFwdSm80INS1_25CollectiveMainloopFwdSm80ILi8ELi1ELb1EN4cute5tupleIJNS5_1CILi128EEENS7_ILi64EEENS7_ILi256EEEEEELi256ENS_10bfloat16_tEfNS_4arch4Sm80ELb1ELb0ELb1ELb0ELb0ELb0ELb1ELb0EEENS1_21CollectiveEpilogueFwdINS6_IJS8_SA_S9_EEENS6_IJNS7_ILi1EEESI_SI_EEESC_SE_Li256ELb0ELb1ELb0ELb0EEENS1_30DynamicPersistentTileSchedulerILi256ELi256ELb0ELb1ELb0EEEEEEEEEvNT_6ParamsE)
        /*0200*/ 	.word	0x00000000


	//----- nvinfo : EIATTR_MIN_STACK_SIZE
	.align		4
.L_96:
        /*0204*/ 	.byte	0x04, 0x12
        /*0206*/ 	.short	(.L_98 - .L_97)
	.align		4
.L_97:
        /*0208*/ 	.word	index@(_ZN7cutlass13device_kernelIN5flash19enable_sm80_to_sm89INS1_16FlashAttnFwdSm80INS1_25CollectiveMainloopFwdSm80ILi8ELi1ELb1EN4cute5tupleIJNS5_1CILi128EEENS7_ILi64EEENS7_ILi256EEEEEELi256ENS_10bfloat16_tEfNS_4arch4Sm80ELb1ELb0ELb1ELb1ELb0ELb0ELb1ELb0EEENS1_21CollectiveEpilogueFwdINS6_IJS8_SA_S9_EEENS6_IJNS7_ILi1EEESI_SI_EEESC_SE_Li256ELb1ELb1ELb0ELb0EEENS1_19SingleTileSchedulerILb1ELb0ELb1ELi128EEEEEEEEEvNT_6ParamsE)
        /*020c*/ 	.word	0x00000000


	//----- nvinfo : EIATTR_MIN_STACK_SIZE
	.align		4
.L_98:
        /*0210*/ 	.byte	0x04, 0x12
        /*0212*/ 	.short	(.L_100 - .L_99)
	.align		4
.L_99:
        /*0214*/ 	.word	index@(_ZN7cutlass13device_kernelIN5flash19enable_sm80_to_sm89INS1_16FlashAttnFwdSm80INS1_25CollectiveMainloopFwdSm80ILi8ELi1ELb0EN4cute5tupleIJNS5_1CILi128EEENS7_ILi32EEENS7_ILi256EEEEEELi256ENS_10bfloat16_tEfNS_4arch4Sm80ELb1ELb0ELb1ELb1ELb0ELb1ELb1ELb0EEENS1_21CollectiveEpilogueFwdINS6_IJS8_SA_S9_EEENS6_IJNS7_ILi1EEESI_SI_EEESC_SE_Li256ELb1ELb1ELb0ELb0EEENS1_19SingleTileSchedulerILb1ELb0ELb1ELi128EEEEEEEEEvNT_6ParamsE)
        /*0218*/ 	.word	0x00000000


	//----- nvinfo : EIATTR_MIN_STACK_SIZE
	.align		4
.L_100:
        /*021c*/ 	.byte	0x04, 0x12
        /*021e*/ 	.short	(.L_102 - .L_101)
	.align		4
.L_101:
        /*0220*/ 	.word	index@(_ZN7cutlass13device_kernelIN5flash19enable_sm80_to_sm89INS1_16FlashAttnFwdSm80INS1_25CollectiveMainloopFwdSm80ILi8ELi1ELb0EN4cute5tupleIJNS5_1CILi128EEENS7_ILi96EEENS7_ILi256EEEEEELi256ENS_10bfloat16_tEfNS_4arch4Sm80ELb0ELb0ELb1ELb0ELb0ELb0ELb1ELb0EEENS1_21CollectiveEpilogueFwdINS6_IJS8_SA_S9_EEENS6_IJNS7_ILi1EEESI_SI_EEESC_SE_Li256ELb0ELb1ELb0ELb0EEENS1_19SingleTileSchedulerILb0ELb0ELb1ELi128EEEEEEEEEvNT_6ParamsE)
        /*0224*/ 	.word	0x00000000


	//----- nvinfo : EIATTR_MIN_STACK_SIZE
	.align		4
.L_102:
        /*0228*/ 	.byte	0x04, 0x12
        /*022a*/ 	.short	(.L_104 - .L_103)
	.align		4
.L_103:
        /*022c*/ 	.word	index@(_ZN7cutlass13device_kernelIN5flash19enable_sm80_to_sm89INS1_16FlashAttnFwdSm80INS1_25CollectiveMainloopFwdSm80ILi8ELi1ELb0EN4cute5tupleIJNS5_1CILi128EEENS7_ILi96EEENS7_ILi256EEEEEELi256ENS_10bfloat16_tEfNS_4arch4Sm80ELb0ELb0ELb1ELb1ELb0ELb0ELb1ELb0EEENS1_21CollectiveEpilogueFwdINS6_IJS8_SA_S9_EEENS6_IJNS7_ILi1EEESI_SI_EEESC_SE_Li256ELb1ELb1ELb0ELb0EEENS1_19SingleTileSchedulerILb1ELb0ELb1ELi128EEEEEEEEEvNT_6ParamsE)
        /*0230*/ 	.word	0x00000000


	//----- nvinfo : EIATTR_MIN_STACK_SIZE
	.align		4
.L_104:
        /*0234*/ 	.byte	0x04, 0x12
        /*0236*/ 	.short	(.L_106 - .L_105)
	.align		4
.L_105:
        /*0238*/ 	.word	index@(_ZN7cutlass13device_kernelIN5flash19enable_sm80_to_sm89INS1_16FlashAttnFwdSm80INS1_25CollectiveMainloopFwdSm80ILi8ELi1ELb0EN4cute5tupleIJNS5_1CILi128EEENS7_ILi48EEENS7_ILi256EEEEEELi256ENS_10bfloat16_tEfNS_4arch4Sm80ELb0ELb0ELb1ELb1ELb0ELb1ELb1ELb0EEENS1_21CollectiveEpilogueFwdINS6_IJS8_SA_S9_EEENS6_IJNS7_ILi1EEESI_SI_EEESC_SE_Li256ELb1ELb1ELb0ELb0EEENS1_19SingleTileSchedulerILb1ELb0ELb1ELi128EEEEEEEEEvNT_6ParamsE)
        /*023c*/ 	.word	0x00000000


	//----- nvinfo : EIATTR_MIN_STACK_SIZE
	.align		4
.L_106:
        /*0240*/ 	.byte	0x04, 0x12
        /*0242*/ 	.short	(.L_108 - .L_107)
	.align		4
.L_107:
        /*0244*/ 	.word	index@(_ZN7cutlass13device_kernelIN5flash19enable_sm80_to_sm89INS1_16FlashAttnFwdSm80INS1_25CollectiveMainloopFwdSm80ILi8ELi1ELb0EN4cute5tupleIJNS5_1CILi128EEENS7_ILi64EEENS7_ILi256EEEEEELi256ENS_10bfloat16_tEfNS_4arch4Sm80ELb0ELb1ELb1ELb0ELb0ELb0ELb1ELb0EEENS1_21CollectiveEpilogueFwdINS6_IJS8_SA_S9_EEENS6_IJNS7_ILi1EEESI_SI_EEESC_SE_Li256ELb0ELb1ELb0ELb0EEENS1_19SingleTileSchedulerILb0ELb0ELb1ELi128EEEEEEEEEvNT_6ParamsE)
        /*0248*/ 	.word	0x00000000


	//----- nvinfo : EIATTR_MIN_STACK_SIZE
	.align		4
.L_108:
        /*024c*/ 	.byte	0x04, 0x12
        /*024e*/ 	.short	(.L_110 - .L_109)
	.align		4
.L_109:
        /*0250*/ 	.word	index@(_ZN7cutlass13device_kernelIN5flash19enable_sm80_to_sm89INS1_16FlashAttnFwdSm80INS1_25CollectiveMainloopFwdSm80ILi8ELi1ELb0EN4cute5tupleIJNS5_1CILi128EEENS7_ILi64EEENS7_ILi256EEEEEELi256ENS_10bfloat16_tEfNS_4arch4Sm80ELb0ELb1ELb1ELb1ELb0ELb0ELb1ELb0EEENS1_21CollectiveEpilogueFwdINS6_IJS8_SA_S9_EEENS6_IJNS7_ILi1EEESI_SI_EEESC_SE_Li256ELb1ELb1ELb0ELb0EEENS1_19SingleTileSchedulerILb1ELb0ELb1ELi128EEEEEEEEEvNT_6ParamsE)
        /*0254*/ 	.word	0x00000000


	//----- nvinfo : EIATTR_MIN_STACK_SIZE
	.align		4
.L_110:
        /*0258*/ 	.byte	0x04, 0x12
        /*025a*/ 	.short	(.L_112 - .L_111)
	.align		4
.L_111:
        /*025c*/ 	.word	index@(_ZN7cutlass13device_kernelIN5flash19enable_sm80_to_sm89INS1_16FlashAttnFwdSm80INS1_25CollectiveMainloopFwdSm80ILi8ELi1ELb0EN4cute5tupleIJNS5_1CILi128EEENS7_ILi48EEENS7_ILi256EEEEEELi256ENS_10bfloat16_tEfNS_4arch4Sm80ELb0ELb1ELb1ELb1ELb0ELb1ELb1ELb0EEENS1_21CollectiveEpilogueFwdINS6_IJS8_SA_S9_EEENS6_IJNS7_ILi1EEESI_SI_EEESC_SE_Li256ELb1ELb1ELb0ELb0EEENS1_19SingleTileSchedulerILb1ELb0ELb1ELi128EEEEEEEEEvNT_6ParamsE)
        /*0260*/ 	.word	0x00000000


	//----- nvinfo : EIATTR_MIN_STACK_SIZE
	.align		4
.L_112:
        /*0264*/ 	.byte	0x04, 0x12
        /*0266*/ 	.short	(.L_114 - .L_113)
	.align		4
.L_113:
        /*0268*/ 	.word	index@(_ZN7cutlass13device_kernelIN5flash19enable_sm80_to_sm89INS1_16FlashAttnFwdSm80INS1_25CollectiveMainloopFwdSm80ILi8ELi1ELb0EN4cute5tupleIJNS5_1CILi128EEENS7_ILi96EEENS7_ILi256EEEEEELi256ENS_10bfloat16_tEfNS_4arch4Sm80ELb1ELb0ELb1ELb0ELb0ELb0ELb1ELb0EEENS1_21CollectiveEpilogueFwdINS6_IJS8_SA_S9_EEENS6_IJNS7_ILi1EEESI_SI_EEESC_SE_Li256ELb0ELb1ELb0ELb0EEENS1_30DynamicPersistentTileSchedulerILi256ELi256ELb0ELb1ELb0EEEEEEEEEvNT_6ParamsE)
        /*026c*/ 	.word	0x00000000


	//----- nvinfo : EIATTR_MIN_STACK_SIZE
	.align		4
.L_114:
        /*0270*/ 	.byte	0x04, 0x12
        /*0272*/ 	.short	(.L_116 - .L_115)
	.align		4
.L_115:
        /*0274*/ 	.word	index@(_ZN7cutlass13device_kernelIN5flash19enable_sm80_to_sm89INS1_16FlashAttnFwdSm80INS1_25CollectiveMainloopFwdSm80ILi8ELi1ELb0EN4cute5tupleIJNS5_1CILi128EEENS7_ILi96EEENS7_ILi256EEEEEELi256ENS_10bfloat16_tEfNS_4arch4Sm80ELb1ELb0ELb1ELb1ELb0ELb0ELb1ELb0EEENS1_21CollectiveEpilogueFwdINS6_IJS8_SA_S9_EEENS6_IJNS7_ILi1EEESI_SI_EEESC_SE_Li256ELb1ELb1ELb0ELb0EEENS1_19SingleTileSchedulerILb1ELb0ELb1ELi128EEEEEEEEEvNT_6ParamsE)
        /*0278*/ 	.word	0x00000000


	//----- nvinfo : EIATTR_MIN_STACK_SIZE
	.align		4
.L_116:
        /*027c*/ 	.byte	0x04, 0x12
        /*027e*/ 	.short	(.L_118 - .L_117)
	.align		4
.L_117:
        /*0280*/ 	.word	index@(_ZN7cutlass13device_kernelIN5flash19enable_sm80_to_sm89INS1_16FlashAttnFwdSm80INS1_25CollectiveMainloopFwdSm80ILi8ELi1ELb0EN4cute5tupleIJNS5_1CILi128EEENS7_ILi48EEENS7_ILi256EEEEEELi256ENS_10bfloat16_tEfNS_4arch4Sm80ELb1ELb0ELb1ELb1ELb0ELb1ELb1ELb0EEENS1_21CollectiveEpilogueFwdINS6_IJS8_SA_S9_EEENS6_IJNS7_ILi1EEESI_SI_EEESC_SE_Li256ELb1ELb1ELb0ELb0EEENS1_19SingleTileSchedulerILb1ELb0ELb1ELi128EEEEEEEEEvNT_6ParamsE)
        /*0284*/ 	.word	0x00000000
.L_118:


//--------------------- .nv.compat                --------------------------
	.section	.nv.compat,"",@"SHT_CUDA_COMPAT_INFO"
	.align	4
        /*0000*/ 	.byte	0x02, 0x09, 0x01, 0x00, 0x02, 0x02, 0x01, 0x00, 0x02, 0x05, 0x05, 0x00, 0x03, 0x07, 0x01, 0x01
        /*0010*/ 	.byte	0x02, 0x03, 0x00, 0x00, 0x02, 0x06, 0x01, 0x00, 0x04, 0x0b, 0x08, 0x00, 0x00, 0x00, 0x00, 0x00
        /*0020*/ 	.byte	0x00, 0x00, 0x00, 0x00


//--------------------- .nv.info._ZN7cutlass13device_kernelIN5flash19enable_sm80_to_sm89INS1_16FlashAttnFwdSm80INS1_25CollectiveMainloopFwdSm80ILi8ELi1ELb1EN4cute5tupleIJNS5_1CILi128EEENS7_ILi64EEENS7_ILi256EEEEEELi256ENS_10bfloat16_tEfNS_4arch4Sm80ELb0ELb0ELb1ELb0ELb0ELb0ELb1ELb0EEENS1_21CollectiveEpilogueFwdINS6_IJS8_SA_S9_EEENS6_IJNS7_ILi1EEESI_SI_EEESC_SE_Li256ELb0ELb1ELb0ELb0EEENS1_19SingleTileSchedulerILb0ELb0ELb1ELi128EEEEEEEEEvNT_6ParamsE --------------------------
	.section	.nv.info._ZN7cutlass13device_kernelIN5flash19enable_sm80_to_sm89INS1_16FlashAttnFwdSm80INS1_25CollectiveMainloopFwdSm80ILi8ELi1ELb1EN4cute5tupleIJNS5_1CILi128EEENS7_ILi64EEENS7_ILi256EEEEEELi256ENS_10bfloat16_tEfNS_4arch4Sm80ELb0ELb0ELb1ELb0ELb0ELb0ELb1ELb0EEENS1_21CollectiveEpilogueFwdINS6_IJS8_SA_S9_EEENS6_IJNS7_ILi1EEESI_SI_EEESC_SE_Li256ELb0ELb1ELb0ELb0EEENS1_19SingleTileSchedulerILb0ELb0ELb1ELi128EEEEEEEEEvNT_6ParamsE,"",@"SHT_CUDA_INFO"
	.sectionflags	@""
	.align	4


	//----- nvinfo : EIATTR_CUDA_API_VERSION
	.align		4
        /*0000*/ 	.byte	0x04, 0x37
        /*0002*/ 	.short	(.L_120 - .L_119)
.L_119:
        /*0004*/ 	.word	0x00000082


	//----- nvinfo : EIATTR_KPARAM_INFO
	.align		4
.L_120:
        /*0008*/ 	.byte	0x04, 0x17
        /*000a*/ 	.short	(.L_122 - .L_121)
.L_121:
        /*000c*/ 	.word	0x00000000
        /*0010*/ 	.short	0x0000
        /*0012*/ 	.short	0x0000
        /*0014*/ 	.byte	0x00, 0xf0, 0x61, 0x10


	//----- nvinfo : EIATTR_SPARSE_MMA_MASK
	.align		4
.L_122:
        /*0018*/ 	.byte	0x03, 0x50
        /*001a*/ 	.short	0x0000


	//----- nvinfo : EIATTR_MAXREG_COUNT
	.align		4
        /*001c*/ 	.byte	0x03, 0x1b
        /*001e*/ 	.short	0x00ff


	//----- nvinfo : EIATTR_MERCURY_ISA_VERSION
	.align		4
        /*0020*/ 	.byte	0x03, 0x5f
        /*0022*/ 	.short	0x0101


	//----- nvinfo : EIATTR_EXIT_INSTR_OFFSETS
	.align		4
        /*0024*/ 	.byte	0x04, 0x1c
        /*0026*/ 	.short	(.L_124 - .L_123)


	//   ....[0]....
.L_123:
        /*0028*/ 	.word	0x00000010


	//----- nvinfo : EIATTR_MAX_THREADS
	.align		4
.L_124:
        /*002c*/ 	.byte	0x04, 0x05
        /*002e*/ 	.short	(.L_126 - .L_125)
.L_125:
        /*0030*/ 	.word	0x00000100
        /*0034*/ 	.word	0x00000001
        /*0038*/ 	.word	0x00000001


	//----- nvinfo : EIATTR_CBANK_PARAM_SIZE
	.align		4
.L_126:
        /*003c*/ 	.byte	0x03, 0x19
        /*003e*/ 	.short	0x0418


	//----- nvinfo : EIATTR_PARAM_CBANK
	.align		4
        /*0040*/ 	.byte	0x04, 0x0a
        /*0042*/ 	.short	(.L_128 - .L_127)
	.align		4
.L_127:
        /*0044*/ 	.word	index@(.nv.constant0._ZN7cutlass13device_kernelIN5flash19enable_sm80_to_sm89INS1_16FlashAttnFwdSm80INS1_25CollectiveMainloopFwdSm80ILi8ELi1ELb1EN4cute5tupleIJNS5_1CILi128EEENS7_ILi64EEENS7_ILi256EEEEEELi256ENS_10bfloat16_tEfNS_4arch4Sm80ELb0ELb0ELb1ELb0ELb0ELb0ELb1ELb0EEENS1_21CollectiveEpilogueFwdINS6_IJS8_SA_S9_EEENS6_IJNS7_ILi1EEESI_SI_EEESC_SE_Li256ELb0ELb1ELb0ELb0EEENS1_19SingleTileSchedulerILb0ELb0ELb1ELi128EEEEEEEEEvNT_6ParamsE)
        /*0048*/ 	.short	0x0210
        /*004a*/ 	.short	0x0418


	//----- nvinfo : EIATTR_SW_WAR
	.align		4
.L_128:
        /*004c*/ 	.byte	0x04, 0x36
        /*004e*/ 	.short	(.L_130 - .L_129)
.L_129:
        /*0050*/ 	.word	0x00000008
.L_130:


//--------------------- .nv.info._ZN7cutlass13device_kernelIN5flash19enable_sm80_to_sm89INS1_16FlashAttnFwdSm80INS1_25CollectiveMainloopFwdSm80ILi8ELi1ELb1EN4cute5tupleIJNS5_1CILi128EEENS7_ILi64EEENS7_ILi256EEEEEELi256ENS_10bfloat16_tEfNS_4arch4Sm80ELb0ELb0ELb1ELb1ELb0ELb0ELb1ELb0EEENS1_21CollectiveEpilogueFwdINS6_IJS8_SA_S9_EEENS6_IJNS7_ILi1EEESI_SI_EEESC_SE_Li256ELb1ELb1ELb0ELb0EEENS1_19SingleTileSchedulerILb1ELb0ELb1ELi128EEEEEEEEEvNT_6ParamsE --------------------------
	.section	.nv.info._ZN7cutlass13device_kernelIN5flash19enable_sm80_to_sm89INS1_16FlashAttnFwdSm80INS1_25CollectiveMainloopFwdSm80ILi8ELi1ELb1EN4cute5tupleIJNS5_1CILi128EEENS7_ILi64EEENS7_ILi256EEEEEELi256ENS_10bfloat16_tEfNS_4arch4Sm80ELb0ELb0ELb1ELb1ELb0ELb0ELb1ELb0EEENS1_21CollectiveEpilogueFwdINS6_IJS8_SA_S9_EEENS6_IJNS7_ILi1EEESI_SI_EEESC_SE_Li256ELb1ELb1ELb0ELb0EEENS1_19SingleTileSchedulerILb1ELb0ELb1ELi128EEEEEEEEEvNT_6ParamsE,"",@"SHT_CUDA_INFO"
	.sectionflags	@""
	.align	4


	//----- nvinfo : EIATTR_CUDA_API_VERSION
	.align		4
        /*0000*/ 	.byte	0x04, 0x37
        /*0002*/ 	.short	(.L_132 - .L_131)
.L_131:
        /*0004*/ 	.word	0x00000082


	//----- nvinfo : EIATTR_KPARAM_INFO
	.align		4
.L_132:
        /*0008*/ 	.byte	0x04, 0x17
        /*000a*/ 	.short	(.L_134 - .L_133)
.L_133:
        /*000c*/ 	.word	0x00000000
        /*0010*/ 	.short	0x0000
        /*0012*/ 	.short	0x0000
        /*0014*/ 	.byte	0x00, 0xf0, 0x61, 0x10


	//----- nvinfo : EIATTR_SPARSE_MMA_MASK
	.align		4
.L_134:
        /*0018*/ 	.byte	0x03, 0x50
        /*001a*/ 	.short	0x0000


	//----- nvinfo : EIATTR_MAXREG_COUNT
	.align		4
        /*001c*/ 	.byte	0x03, 0x1b
        /*001e*/ 	.short	0x00ff


	//----- nvinfo : EIATTR_MERCURY_ISA_VERSION
	.align		4
        /*0020*/ 	.byte	0x03, 0x5f
        /*0022*/ 	.short	0x0101


	//----- nvinfo : EIATTR_EXIT_INSTR_OFFSETS
	.align		4
        /*0024*/ 	.byte	0x04, 0x1c
        /*0026*/ 	.short	(.L_136 - .L_135)


	//   ....[0]....
.L_135:
        /*0028*/ 	.word	0x00000010


	//----- nvinfo : EIATTR_MAX_THREADS
	.align		4
.L_136:
        /*002c*/ 	.byte	0x04, 0x05
        /*002e*/ 	.short	(.L_138 - .L_137)
.L_137:
        /*0030*/ 	.word	0x00000100
        /*0034*/ 	.word	0x00000001
        /*0038*/ 	.word	0x00000001


	//----- nvinfo : EIATTR_CBANK_PARAM_SIZE
	.align		4
.L_138:
        /*003c*/ 	.byte	0x03, 0x19
        /*003e*/ 	.short	0x0418


	//----- nvinfo : EIATTR_PARAM_CBANK
	.align		4
        /*0040*/ 	.byte	0x04, 0x0a
        /*0042*/ 	.short	(.L_140 - .L_139)
	.align		4
.L_139:
        /*0044*/ 	.word	index@(.nv.constant0._ZN7cutlass13device_kernelIN5flash19enable_sm80_to_sm89INS1_16FlashAttnFwdSm80INS1_25CollectiveMainloopFwdSm80ILi8ELi1ELb1EN4cute5tupleIJNS5_1CILi128EEENS7_ILi64EEENS7_ILi256EEEEEELi256ENS_10bfloat16_tEfNS_4arch4Sm80ELb0ELb0ELb1ELb1ELb0ELb0ELb1ELb0EEENS1_21CollectiveEpilogueFwdINS6_IJS8_SA_S9_EEENS6_IJNS7_ILi1EEESI_SI_EEESC_SE_Li256ELb1ELb1ELb0ELb0EEENS1_19SingleTileSchedulerILb1ELb0ELb1ELi128EEEEEEEEEvNT_6ParamsE)
        /*0048*/ 	.short	0x0210
        /*004a*/ 	.short	0x0418


	//----- nvinfo : EIATTR_SW_WAR
	.align		4
.L_140:
        /*004c*/ 	.byte	0x04, 0x36
        /*004e*/ 	.short	(.L_142 - .L_141)
.L_141:
        /*0050*/ 	.word	0x00000008
.L_142:


//--------------------- .nv.info._ZN7cutlass13device_kernelIN5flash19enable_sm80_to_sm89INS1_16FlashAttnFwdSm80INS1_25CollectiveMainloopFwdSm80ILi8ELi1ELb0EN4cute5tupleIJNS5_1CILi128EEENS7_ILi32EEENS7_ILi256EEEEEELi256ENS_10bfloat16_tEfNS_4arch4Sm80ELb0ELb0ELb1ELb1ELb0ELb1ELb1ELb0EEENS1_21CollectiveEpilogueFwdINS6_IJS8_SA_S9_EEENS6_IJNS7_ILi1EEESI_SI_EEESC_SE_Li256ELb1ELb1ELb0ELb0EEENS1_19SingleTileSchedulerILb1ELb0ELb1ELi128EEEEEEEEEvNT_6ParamsE --------------------------
	.section	.nv.info._ZN7cutlass13device_kernelIN5flash19enable_sm80_to_sm89INS1_16FlashAttnFwdSm80INS1_25CollectiveMainloopFwdSm80ILi8ELi1ELb0EN4cute5tupleIJNS5_1CILi128EEENS7_ILi32EEENS7_ILi256EEEEEELi256ENS_10bfloat16_tEfNS_4arch4Sm80ELb0ELb0ELb1ELb1ELb0ELb1ELb1ELb0EEENS1_21CollectiveEpilogueFwdINS6_IJS8_SA_S9_EEENS6_IJNS7_ILi1EEESI_SI_EEESC_SE_Li256ELb1ELb1ELb0ELb0EEENS1_19SingleTileSchedulerILb1ELb0ELb1ELi128EEEEEEEEEvNT_6ParamsE,"",@"SHT_CUDA_INFO"
	.sectionflags	@""
	.align	4


	//----- nvinfo : EIATTR_CUDA_API_VERSION
	.align		4
        /*0000*/ 	.byte	0x04, 0x37
        /*0002*/ 	.short	(.L_144 - .L_143)
.L_143:
        /*0004*/ 	.word	0x00000082


	//----- nvinfo : EIATTR_KPARAM_INFO
	.align		4
.L_144:
        /*0008*/ 	.byte	0x04, 0x17
        /*000a*/ 	.short	(.L_146 - .L_145)
.L_145:
        /*000c*/ 	.word	0x00000000
        /*0010*/ 	.short	0x0000
        /*0012*/ 	.short	0x0000
        /*0014*/ 	.byte	0x00, 0xf0, 0x61, 0x10


	//----- nvinfo : EIATTR_SPARSE_MMA_MASK
	.align		4
.L_146:
        /*0018*/ 	.byte	0x03, 0x50
        /*001a*/ 	.short	0x0000


	//----- nvinfo : EIATTR_MAXREG_COUNT
	.align		4
        /*001c*/ 	.byte	0x03, 0x1b
        /*001e*/ 	.short	0x00ff


	//----- nvinfo : EIATTR_MERCURY_ISA_VERSION
	.align		4
        /*0020*/ 	.byte	0x03, 0x5f
        /*0022*/ 	.short	0x0101


	//----- nvinfo : EIATTR_EXIT_INSTR_OFFSETS
	.align		4
        /*0024*/ 	.byte	0x04, 0x1c
        /*0026*/ 	.short	(.L_148 - .L_147)


	//   ....[0]....
.L_147:
        /*0028*/ 	.word	0x00000010


	//----- nvinfo : EIATTR_MAX_THREADS
	.align		4
.L_148:
        /*002c*/ 	.byte	0x04, 0x05
        /*002e*/ 	.short	(.L_150 - .L_149)
.L_149:
        /*0030*/ 	.word	0x00000100
        /*0034*/ 	.word	0x00000001
        /*0038*/ 	.word	0x00000001


	//----- nvinfo : EIATTR_CBANK_PARAM_SIZE
	.align		4
.L_150:
        /*003c*/ 	.byte	0x03, 0x19
        /*003e*/ 	.short	0x0418


	//----- nvinfo : EIATTR_PARAM_CBANK
	.align		4
        /*0040*/ 	.byte	0x04, 0x0a
        /*0042*/ 	.short	(.L_152 - .L_151)
	.align		4
.L_151:
        /*0044*/ 	.word	index@(.nv.constant0._ZN7cutlass13device_kernelIN5flash19enable_sm80_to_sm89INS1_16FlashAttnFwdSm80INS1_25CollectiveMainloopFwdSm80ILi8ELi1ELb0EN4cute5tupleIJNS5_1CILi128EEENS7_ILi32EEENS7_ILi256EEEEEELi256ENS_10bfloat16_tEfNS_4arch4Sm80ELb0ELb0ELb1ELb1ELb0ELb1ELb1ELb0EEENS1_21CollectiveEpilogueFwdINS6_IJS8_SA_S9_EEENS6_IJNS7_ILi1EEESI_SI_EEESC_SE_Li256ELb1ELb1ELb0ELb0EEENS1_19SingleTileSchedulerILb1ELb0ELb1ELi128EEEEEEEEEvNT_6ParamsE)
        /*0048*/ 	.short	0x0210
        /*004a*/ 	.short	0x0418


	//----- nvinfo : EIATTR_SW_WAR
	.align		4
.L_152:
        /*004c*/ 	.byte	0x04, 0x36
        /*004e*/ 	.short	(.L_154 - .L_153)
.L_153:
        /*0050*/ 	.word	0x00000008
.L_154:


//--------------------- .nv.info._ZN7cutlass13device_kernelIN5flash19enable_sm80_to_sm89INS1_16FlashAttnFwdSm80INS1_25CollectiveMainloopFwdSm80ILi8ELi1ELb1EN4cute5tupleIJNS5_1CILi128EEENS7_ILi48EEENS7_ILi256EEEEEELi256ENS_10bfloat16_tEfNS_4arch4Sm80ELb0ELb1ELb1ELb0ELb0ELb0ELb1ELb0EEENS1_21CollectiveEpilogueFwdINS6_IJS8_SA_S9_EEENS6_IJNS7_ILi1EEESI_SI_EEESC_SE_Li256ELb0ELb1ELb0ELb0EEENS1_19SingleTileSchedulerILb0ELb0ELb1ELi128EEEEEEEEEvNT_6ParamsE --------------------------
	.section	.nv.info._ZN7cutlass13device_kernelIN5flash19enable_sm80_to_sm89INS1_16FlashAttnFwdSm80INS1_25CollectiveMainloopFwdSm80ILi8ELi1ELb1EN4cute5tupleIJNS5_1CILi128EEENS7_ILi48EEENS7_ILi256EEEEEELi256ENS_10bfloat16_tEfNS_4arch4Sm80ELb0ELb1ELb1ELb0ELb0ELb0ELb1ELb0EEENS1_21CollectiveEpilogueFwdINS6_IJS8_SA_S9_EEENS6_IJNS7_ILi1EEESI_SI_EEESC_SE_Li256ELb0ELb1ELb0ELb0EEENS1_19SingleTileSchedulerILb0ELb0ELb1ELi128EEEEEEEEEvNT_6ParamsE,"",@"SHT_CUDA_INFO"
	.sectionflags	@""
	.align	4


	//----- nvinfo : EIATTR_CUDA_API_VERSION
	.align		4
        /*0000*/ 	.byte	0x04, 0x37
        /*0002*/ 	.short	(.L_156 - .L_155)
.L_155:
        /*0004*/ 	.word	0x00000082


	//----- nvinfo : EIATTR_KPARAM_INFO
	.align		4
.L_156:
        /*0008*/ 	.byte	0x04, 0x17
        /*000a*/ 	.short	(.L_158 - .L_157)
.L_157:
        /*000c*/ 	.word	0x00000000
        /*0010*/ 	.short	0x0000
        /*0012*/ 	.short	0x0000
        /*0014*/ 	.byte	0x00, 0xf0, 0x61, 0x10


	//----- nvinfo : EIATTR_SPARSE_MMA_MASK
	.align		4
.L_158:
        /*0018*/ 	.byte	0x03, 0x50
        /*001a*/ 	.short	0x0000


	//----- nvinfo : EIATTR_MAXREG_COUNT
	.align		4
        /*001c*/ 	.byte	0x03, 0x1b
        /*001e*/ 	.short	0x00ff


	//----- nvinfo : EIATTR_MERCURY_ISA_VERSION
	.align		4
        /*0020*/ 	.byte	0x03, 0x5f
        /*0022*/ 	.short	0x0101


	//----- nvinfo : EIATTR_EXIT_INSTR_OFFSETS
	.align		4
        /*0024*/ 	.byte	0x04, 0x1c
        /*0026*/ 	.short	(.L_160 - .L_159)


	//   ....[0]....
.L_159:
        /*0028*/ 	.word	0x00000010


	//----- nvinfo : EIATTR_MAX_THREADS
	.align		4
.L_160:
        /*002c*/ 	.byte	0x04, 0x05
        /*002e*/ 	.short	(.L_162 - .L_161)
.L_161:
        /*0030*/ 	.word	0x00000100
        /*0034*/ 	.word	0x00000001
        /*0038*/ 	.word	0x00000001


	//----- nvinfo : EIATTR_CBANK_PARAM_SIZE
	.align		4
.L_162:
        /*003c*/ 	.byte	0x03, 0x19
        /*003e*/ 	.short	0x0418


	//----- nvinfo : EIATTR_PARAM_CBANK
	.align		4
        /*0040*/ 	.byte	0x04, 0x0a
        /*0042*/ 	.short	(.L_164 - .L_163)
	.align		4
.L_163:
        /*0044*/ 	.word	index@(.nv.constant0._ZN7cutlass13device_kernelIN5flash19enable_sm80_to_sm89INS1_16FlashAttnFwdSm80INS1_25CollectiveMainloopFwdSm80ILi8ELi1ELb1EN4cute5tupleIJNS5_1CILi128EEENS7_ILi48EEENS7_ILi256EEEEEELi256ENS_10bfloat16_tEfNS_4arch4Sm80ELb0ELb1ELb1ELb0ELb0ELb0ELb1ELb0EEENS1_21CollectiveEpilogueFwdINS6_IJS8_SA_S9_EEENS6_IJNS7_ILi1EEESI_SI_EEESC_SE_Li256ELb0ELb1ELb0ELb0EEENS1_19SingleTileSchedulerILb0ELb0ELb1ELi128EEEEEEEEEvNT_6ParamsE)
        /*0048*/ 	.short	0x0210
        /*004a*/ 	.short	0x0418


	//----- nvinfo : EIATTR_SW_WAR
	.align		4
.L_164:
        /*004c*/ 	.byte	0x04, 0x36
        /*004e*/ 	.short	(.L_166 - .L_165)
.L_165:
        /*0050*/ 	.word	0x00000008
.L_166:


//--------------------- .nv.info._ZN7cutlass13device_kernelIN5flash19enable_sm80_to_sm89INS1_16FlashAttnFwdSm80INS1_25CollectiveMainloopFwdSm80ILi8ELi1ELb1EN4cute5tupleIJNS5_1CILi128EEENS7_ILi48EEENS7_ILi256EEEEEELi256ENS_10bfloat16_tEfNS_4arch4Sm80ELb0ELb1ELb1ELb1ELb0ELb0ELb1ELb0EEENS1_21CollectiveEpilogueFwdINS6_IJS8_SA_S9_EEENS6_IJNS7_ILi1EEESI_SI_EEESC_SE_Li256ELb1ELb1ELb0ELb0EEENS1_19SingleTileSchedulerILb1ELb0ELb1ELi128EEEEEEEEEvNT_6ParamsE --------------------------
	.section	.nv.info._ZN7cutlass13device_kernelIN5flash19enable_sm80_to_sm89INS1_16FlashAttnFwdSm80INS1_25CollectiveMainloopFwdSm80ILi8ELi1ELb1EN4cute5tupleIJNS5_1CILi128EEENS7_ILi48EEENS7_ILi256EEEEEELi256ENS_10bfloat16_tEfNS_4arch4Sm80ELb0ELb1ELb1ELb1ELb0ELb0ELb1ELb0EEENS1_21CollectiveEpilogueFwdINS6_IJS8_SA_S9_EEENS6_IJNS7_ILi1EEESI_SI_EEESC_SE_Li256ELb1ELb1ELb0ELb0EEENS1_19SingleTileSchedulerILb1ELb0ELb1ELi128EEEEEEEEEvNT_6ParamsE,"",@"SHT_CUDA_INFO"
	.sectionflags	@""
	.align	4


	//----- nvinfo : EIATTR_CUDA_API_VERSION
	.align		4
        /*0000*/ 	.byte	0x04, 0x37
        /*0002*/ 	.short	(.L_168 - .L_167)
.L_167:
        /*0004*/ 	.word	0x00000082


	//----- nvinfo : EIATTR_KPARAM_INFO
	.align		4
.L_168:
        /*0008*/ 	.byte	0x04, 0x17
        /*000a*/ 	.short	(.L_170 - .L_169)
.L_169:
        /*000c*/ 	.word	0x00000000
        /*0010*/ 	.short	0x0000
        /*0012*/ 	.short	0x0000
        /*0014*/ 	.byte	0x00, 0xf0, 0x61, 0x10


	//----- nvinfo : EIATTR_SPARSE_MMA_MASK
	.align		4
.L_170:
        /*0018*/ 	.byte	0x03, 0x50
        /*001a*/ 	.short	0x0000


	//----- nvinfo : EIATTR_MAXREG_COUNT
	.align		4
        /*001c*/ 	.byte	0x03, 0x1b
        /*001e*/ 	.short	0x00ff


	//----- nvinfo : EIATTR_MERCURY_ISA_VERSION
	.align		4
        /*0020*/ 	.byte	0x03, 0x5f
        /*0022*/ 	.short	0x0101


	//----- nvinfo : EIATTR_EXIT_INSTR_OFFSETS
	.align		4
        /*0024*/ 	.byte	0x04, 0x1c
        /*0026*/ 	.short	(.L_172 - .L_171)


	//   ....[0]....
.L_171:
        /*0028*/ 	.word	0x00000010


	//----- nvinfo : EIATTR_MAX_THREADS
	.align		4
.L_172:
        /*002c*/ 	.byte	0x04, 0x05
        /*002e*/ 	.short	(.L_174 - .L_173)
.L_173:
        /*0030*/ 	.word	0x00000100
        /*0034*/ 	.word	0x00000001
        /*0038*/ 	.word	0x00000001


	//----- nvinfo : EIATTR_CBANK_PARAM_SIZE
	.align		4
.L_174:
        /*003c*/ 	.byte	0x03, 0x19
        /*003e*/ 	.short	0x0418


	//----- nvinfo : EIATTR_PARAM_CBANK
	.align		4
        /*0040*/ 	.byte	0x04, 0x0a
        /*0042*/ 	.short	(.L_176 - .L_175)
	.align		4
.L_175:
        /*0044*/ 	.word	index@(.nv.constant0._ZN7cutlass13device_kernelIN5flash19enable_sm80_to_sm89INS1_16FlashAttnFwdSm80INS1_25CollectiveMainloopFwdSm80ILi8ELi1ELb1EN4cute5tupleIJNS5_1CILi128EEENS7_ILi48EEENS7_ILi256EEEEEELi256ENS_10bfloat16_tEfNS_4arch4Sm80ELb0ELb1ELb1ELb1ELb0ELb0ELb1ELb0EEENS1_21CollectiveEpilogueFwdINS6_IJS8_SA_S9_EEENS6_IJNS7_ILi1EEESI_SI_EEESC_SE_Li256ELb1ELb1ELb0ELb0EEENS1_19SingleTileSchedulerILb1ELb0ELb1ELi128EEEEEEEEEvNT_6ParamsE)
        /*0048*/ 	.short	0x0210
        /*004a*/ 	.short	0x0418


	//----- nvinfo : EIATTR_SW_WAR
	.align		4
.L_176:
        /*004c*/ 	.byte	0x04, 0x36
        /*004e*/ 	.short	(.L_178 - .L_177)
.L_177:
        /*0050*/ 	.word	0x00000008
.L_178:


//--------------------- .nv.info._ZN7cutlass13device_kernelIN5flash19enable_sm80_to_sm89INS1_16FlashAttnFwdSm80INS1_25CollectiveMainloopFwdSm80ILi8ELi1ELb0EN4cute5tupleIJNS5_1CILi128EEENS7_ILi32EEENS7_ILi256EEEEEELi256ENS_10bfloat16_tEfNS_4arch4Sm80ELb0ELb1ELb1ELb1ELb0ELb1ELb1ELb0EEENS1_21CollectiveEpilogueFwdINS6_IJS8_SA_S9_EEENS6_IJNS7_ILi1EEESI_SI_EEESC_SE_Li256ELb1ELb1ELb0ELb0EEENS1_19SingleTileSchedulerILb1ELb0ELb1ELi128EEEEEEEEEvNT_6ParamsE --------------------------
	.section	.nv.info._ZN7cutlass13device_kernelIN5flash19enable_sm80_to_sm89INS1_16FlashAttnFwdSm80INS1_25CollectiveMainloopFwdSm80ILi8ELi1ELb0EN4cute5tupleIJNS5_1CILi128EEENS7_ILi32EEENS7_ILi256EEEEEELi256ENS_10bfloat16_tEfNS_4arch4Sm80ELb0ELb1ELb1ELb1ELb0ELb1ELb1ELb0EEENS1_21CollectiveEpilogueFwdINS6_IJS8_SA_S9_EEENS6_IJNS7_ILi1EEESI_SI_EEESC_SE_Li256ELb1ELb1ELb0ELb0EEENS1_19SingleTileSchedulerILb1ELb0ELb1ELi128EEEEEEEEEvNT_6ParamsE,"",@"SHT_CUDA_INFO"
	.sectionflags	@""
	.align	4


	//----- nvinfo : EIATTR_CUDA_API_VERSION
	.align		4
        /*0000*/ 	.byte	0x04, 0x37
        /*0002*/ 	.short	(.L_180 - .L_179)
.L_179:
        /*0004*/ 	.word	0x00000082


	//----- nvinfo : EIATTR_KPARAM_INFO
	.align		4
.L_180:
        /*0008*/ 	.byte	0x04, 0x17
        /*000a*/ 	.short	(.L_182 - .L_181)
.L_181:
        /*000c*/ 	.word	0x00000000
        /*0010*/ 	.short	0x0000
        /*0012*/ 	.short	0x0000
        /*0014*/ 	.byte	0x00, 0xf0, 0x61, 0x10


	//----- nvinfo : EIATTR_SPARSE_MMA_MASK
	.align		4
.L_182:
        /*0018*/ 	.byte	0x03, 0x50
        /*001a*/ 	.short	0x0000


	//----- nvinfo : EIATTR_MAXREG_COUNT
	.align		4
        /*001c*/ 	.byte	0x03, 0x1b
        /*001e*/ 	.short	0x00ff


	//----- nvinfo : EIATTR_MERCURY_ISA_VERSION
	.align		4
        /*0020*/ 	.byte	0x03, 0x5f
        /*0022*/ 	.short	0x0101


	//----- nvinfo : EIATTR_EXIT_INSTR_OFFSETS
	.align		4
        /*0024*/ 	.byte	0x04, 0x1c
        /*0026*/ 	.short	(.L_184 - .L_183)


	//   ....[0]....
.L_183:
        /*0028*/ 	.word	0x00000010


	//----- nvinfo : EIATTR_MAX_THREADS
	.align		4
.L_184:
        /*002c*/ 	.byte	0x04, 0x05
        /*002e*/ 	.short	(.L_186 - .L_185)
.L_185:
        /*0030*/ 	.word	0x00000100
        /*0034*/ 	.word	0x00000001
        /*0038*/ 	.word	0x00000001


	//----- nvinfo : EIATTR_CBANK_PARAM_SIZE
	.align		4
.L_186:
        /*003c*/ 	.byte	0x03, 0x19
        /*003e*/ 	.short	0x0418


	//----- nvinfo : EIATTR_PARAM_CBANK
	.align		4
        /*0040*/ 	.byte	0x04, 0x0a
        /*0042*/ 	.short	(.L_188 - .L_187)
	.align		4
.L_187:
        /*0044*/ 	.word	index@(.nv.constant0._ZN7cutlass13device_kernelIN5flash19enable_sm80_to_sm89INS1_16FlashAttnFwdSm80INS1_25CollectiveMainloopFwdSm80ILi8ELi1ELb0EN4cute5tupleIJNS5_1CILi128EEENS7_ILi32EEENS7_ILi256EEEEEELi256ENS_10bfloat16_tEfNS_4arch4Sm80ELb0ELb1ELb1ELb1ELb0ELb1ELb1ELb0EEENS1_21CollectiveEpilogueFwdINS6_IJS8_SA_S9_EEENS6_IJNS7_ILi1EEESI_SI_EEESC_SE_Li256ELb1ELb1ELb0ELb0EEENS1_19SingleTileSchedulerILb1ELb0ELb1ELi128EEEEEEEEEvNT_6ParamsE)
        /*0048*/ 	.short	0x0210
        /*004a*/ 	.short	0x0418


	//----- nvinfo : EIATTR_SW_WAR
	.align		4
.L_188:
        /*004c*/ 	.byte	0x04, 0x36
        /*004e*/ 	.short	(.L_190 - .L_189)
.L_189:
        /*0050*/ 	.word	0x00000008
.L_190:


//--------------------- .nv.info._ZN7cutlass13device_kernelIN5flash19enable_sm80_to_sm89INS1_16FlashAttnFwdSm80INS1_25CollectiveMainloopFwdSm80ILi8ELi1ELb1EN4cute5tupleIJNS5_1CILi128EEENS7_ILi64EEENS7_ILi256EEEEEELi256ENS_10bfloat16_tEfNS_4arch4Sm80ELb1ELb0ELb1ELb0ELb0ELb0ELb1ELb0EEENS1_21CollectiveEpilogueFwdINS6_IJS8_SA_S9_EEENS6_IJNS7_ILi1EEESI_SI_EEESC_SE_Li256ELb0ELb1ELb0ELb0EEENS1_30DynamicPersistentTileSchedulerILi256ELi256ELb0ELb1ELb0EEEEEEEEEvNT_6ParamsE --------------------------
	.section	.nv.info._ZN7cutlass13device_kernelIN5flash19enable_sm80_to_sm89INS1_16FlashAttnFwdSm80INS1_25CollectiveMainloopFwdSm80ILi8ELi1ELb1EN4cute5tupleIJNS5_1CILi128EEENS7_ILi64EEENS7_ILi256EEEEEELi256ENS_10bfloat16_tEfNS_4arch4Sm80ELb1ELb0ELb1ELb0ELb0ELb0ELb1ELb0EEENS1_21CollectiveEpilogueFwdINS6_IJS8_SA_S9_EEENS6_IJNS7_ILi1EEESI_SI_EEESC_SE_Li256ELb0ELb1ELb0ELb0EEENS1_30DynamicPersistentTileSchedulerILi256ELi256ELb0ELb1ELb0EEEEEEEEEvNT_6ParamsE,"",@"SHT_CUDA_INFO"
	.sectionflags	@""
	.align	4


	//----- nvinfo : EIATTR_CUDA_API_VERSION
	.align		4
        /*0000*/ 	.byte	0x04, 0x37
        /*0002*/ 	.short	(.L_192 - .L_191)
.L_191:
        /*0004*/ 	.word	0x00000082


	//----- nvinfo : EIATTR_KPARAM_INFO
	.align		4
.L_192:
        /*0008*/ 	.byte	0x04, 0x17
        /*000a*/ 	.short	(.L_194 - .L_193)
.L_193:
        /*000c*/ 	.word	0x00000000
        /*0010*/ 	.short	0x0000
        /*0012*/ 	.short	0x0000
        /*0014*/ 	.byte	0x00, 0xf0, 0xa1, 0x10


	//----- nvinfo : EIATTR_SPARSE_MMA_MASK
	.align		4
.L_194:
        /*0018*/ 	.byte	0x03, 0x50
        /*001a*/ 	.short	0x0000


	//----- nvinfo : EIATTR_MAXREG_COUNT
	.align		4
        /*001c*/ 	.byte	0x03, 0x1b
        /*001e*/ 	.short	0x00ff


	//----- nvinfo : EIATTR_MERCURY_ISA_VERSION
	.align		4
        /*0020*/ 	.byte	0x03, 0x5f
        /*0022*/ 	.short	0x0101


	//----- nvinfo : EIATTR_EXIT_INSTR_OFFSETS
	.align		4
        /*0024*/ 	.byte	0x04, 0x1c
        /*0026*/ 	.short	(.L_196 - .L_195)


	//   ....[0]....
.L_195:
        /*0028*/ 	.word	0x00000010


	//----- nvinfo : EIATTR_MAX_THREADS
	.align		4
.L_196:
        /*002c*/ 	.byte	0x04, 0x05
        /*002e*/ 	.short	(.L_198 - .L_197)
.L_197:
        /*0030*/ 	.word	0x00000100
        /*0034*/ 	.word	0x00000001
        /*0038*/ 	.word	0x00000001


	//----- nvinfo : EIATTR_CBANK_PARAM_SIZE
	.align		4
.L_198:
        /*003c*/ 	.byte	0x03, 0x19
        /*003e*/ 	.short	0x0428


	//----- nvinfo : EIATTR_PARAM_CBANK
	.align		4
        /*0040*/ 	.byte	0x04, 0x0a
        /*0042*/ 	.short	(.L_200 - .L_199)
	.align		4
.L_199:
        /*0044*/ 	.word	index@(.nv.constant0._ZN7cutlass13device_kernelIN5flash19enable_sm80_to_sm89INS1_16FlashAttnFwdSm80INS1_25CollectiveMainloopFwdSm80ILi8ELi1ELb1EN4cute5tupleIJNS5_1CILi128EEENS7_ILi64EEENS7_ILi256EEEEEELi256ENS_10bfloat16_tEfNS_4arch4Sm80ELb1ELb0ELb1ELb0ELb0ELb0ELb1ELb0EEENS1_21CollectiveEpilogueFwdINS6_IJS8_SA_S9_EEENS6_IJNS7_ILi1EEESI_SI_EEESC_SE_Li256ELb0ELb1ELb0ELb0EEENS1_30DynamicPersistentTileSchedulerILi256ELi256ELb0ELb1ELb0EEEEEEEEEvNT_6ParamsE)
        /*0048*/ 	.short	0x0210
        /*004a*/ 	.short	0x0428


	//----- nvinfo : EIATTR_SW_WAR
	.align		4
.L_200:
        /*004c*/ 	.byte	0x04, 0x36
        /*004e*/ 	.short	(.L_202 - .L_201)
.L_201:
        /*0050*/ 	.word	0x00000008
.L_202:


//--------------------- .nv.info._ZN7cutlass13device_kernelIN5flash19enable_sm80_to_sm89INS1_16FlashAttnFwdSm80INS1_25CollectiveMainloopFwdSm80ILi8ELi1ELb1EN4cute5tupleIJNS5_1CILi128EEENS7_ILi64EEENS7_ILi256EEEEEELi256ENS_10bfloat16_tEfNS_4arch4Sm80ELb1ELb0ELb1ELb1ELb0ELb0ELb1ELb0EEENS1_21CollectiveEpilogueFwdINS6_IJS8_SA_S9_EEENS6_IJNS7_ILi1EEESI_SI_EEESC_SE_Li256ELb1ELb1ELb0ELb0EEENS1_19SingleTileSchedulerILb1ELb0ELb1ELi128EEEEEEEEEvNT_6ParamsE --------------------------
	.section	.nv.info._ZN7cutlass13device_kernelIN5flash19enable_sm80_to_sm89INS1_16FlashAttnFwdSm80INS1_25CollectiveMainloopFwdSm80ILi8ELi1ELb1EN4cute5tupleIJNS5_1CILi128EEENS7_ILi64EEENS7_ILi256EEEEEELi256ENS_10bfloat16_tEfNS_4arch4Sm80ELb1ELb0ELb1ELb1ELb0ELb0ELb1ELb0EEENS1_21CollectiveEpilogueFwdINS6_IJS8_SA_S9_EEENS6_IJNS7_ILi1EEESI_SI_EEESC_SE_Li256ELb1ELb1ELb0ELb0EEENS1_19SingleTileSchedulerILb1ELb0ELb1ELi128EEEEEEEEEvNT_6ParamsE,"",@"SHT_CUDA_INFO"
	.sectionflags	@""
	.align	4


	//----- nvinfo : EIATTR_CUDA_API_VERSION
	.align		4
        /*0000*/ 	.byte	0x04, 0x37
        /*0002*/ 	.short	(.L_204 - .L_203)
.L_203:
        /*0004*/ 	.word	0x00000082


	//----- nvinfo : EIATTR_KPARAM_INFO
	.align		4
.L_204:
        /*0008*/ 	.byte	0x04, 0x17
        /*000a*/ 	.short	(.L_206 - .L_205)
.L_205:
        /*000c*/ 	.word	0x00000000
        /*0010*/ 	.short	0x0000
        /*0012*/ 	.short	0x0000
        /*0014*/ 	.byte	0x00, 0xf0, 0x61, 0x10


	//----- nvinfo : EIATTR_SPARSE_MMA_MASK
	.align		4
.L_206:
        /*0018*/ 	.byte	0x03, 0x50
        /*001a*/ 	.short	0x0000


	//----- nvinfo : EIATTR_MAXREG_COUNT
	.align		4
        /*001c*/ 	.byte	0x03, 0x1b
        /*001e*/ 	.short	0x00ff


	//----- nvinfo : EIATTR_MERCURY_ISA_VERSION
	.align		4
        /*0020*/ 	.byte	0x03, 0x5f
        /*0022*/ 	.short	0x0101


	//----- nvinfo : EIATTR_EXIT_INSTR_OFFSETS
	.align		4
        /*0024*/ 	.byte	0x04, 0x1c
        /*0026*/ 	.short	(.L_208 - .L_207)


	//   ....[0]....
.L_207:
        /*0028*/ 	.word	0x00000010


	//----- nvinfo : EIATTR_MAX_THREADS
	.align		4
.L_208:
        /*002c*/ 	.byte	0x04, 0x05
        /*002e*/ 	.short	(.L_210 - .L_209)
.L_209:
        /*0030*/ 	.word	0x00000100
        /*0034*/ 	.word	0x00000001
        /*0038*/ 	.word	0x00000001


	//----- nvinfo : EIATTR_CBANK_PARAM_SIZE
	.align		4
.L_210:
        /*003c*/ 	.byte	0x03, 0x19
        /*003e*/ 	.short	0x0418


	//----- nvinfo : EIATTR_PARAM_CBANK
	.align		4
        /*0040*/ 	.byte	0x04, 0x0a
        /*0042*/ 	.short	(.L_212 - .L_211)
	.align		4
.L_211:
        /*0044*/ 	.word	index@(.nv.constant0._ZN7cutlass13device_kernelIN5flash19enable_sm80_to_sm89INS1_16FlashAttnFwdSm80INS1_25CollectiveMainloopFwdSm80ILi8ELi1ELb1EN4cute5tupleIJNS5_1CILi128EEENS7_ILi64EEENS7_ILi256EEEEEELi256ENS_10bfloat16_tEfNS_4arch4Sm80ELb1ELb0ELb1ELb1ELb0ELb0ELb1ELb0EEENS1_21CollectiveEpilogueFwdINS6_IJS8_SA_S9_EEENS6_IJNS7_ILi1EEESI_SI_EEESC_SE_Li256ELb1ELb1ELb0ELb0EEENS1_19SingleTileSchedulerILb1ELb0ELb1ELi128EEEEEEEEEvNT_6ParamsE)
        /*0048*/ 	.short	0x0210
        /*004a*/ 	.short	0x0418


	//----- nvinfo : EIATTR_SW_WAR
	.align		4
.L_212:
        /*004c*/ 	.byte	0x04, 0x36
        /*004e*/ 	.short	(.L_214 - .L_213)
.L_213:
        /*0050*/ 	.word	0x00000008
.L_214:


//--------------------- .nv.info._ZN7cutlass13device_kernelIN5flash19enable_sm80_to_sm89INS1_16FlashAttnFwdSm80INS1_25CollectiveMainloopFwdSm80ILi8ELi1ELb0EN4cute5tupleIJNS5_1CILi128EEENS7_ILi32EEENS7_ILi256EEEEEELi256ENS_10bfloat16_tEfNS_4arch4Sm80ELb1ELb0ELb1ELb1ELb0ELb1ELb1ELb0EEENS1_21CollectiveEpilogueFwdINS6_IJS8_SA_S9_EEENS6_IJNS7_ILi1EEESI_SI_EEESC_SE_Li256ELb1ELb1ELb0ELb0EEENS1_19SingleTileSchedulerILb1ELb0ELb1ELi128EEEEEEEEEvNT_6ParamsE --------------------------
	.section	.nv.info._ZN7cutlass13device_kernelIN5flash19enable_sm80_to_sm89INS1_16FlashAttnFwdSm80INS1_25CollectiveMainloopFwdSm80ILi8ELi1ELb0EN4cute5tupleIJNS5_1CILi128EEENS7_ILi32EEENS7_ILi256EEEEEELi256ENS_10bfloat16_tEfNS_4arch4Sm80ELb1ELb0ELb1ELb1ELb0ELb1ELb1ELb0EEENS1_21CollectiveEpilogueFwdINS6_IJS8_SA_S9_EEENS6_IJNS7_ILi1EEESI_SI_EEESC_SE_Li256ELb1ELb1ELb0ELb0EEENS1_19SingleTileSchedulerILb1ELb0ELb1ELi128EEEEEEEEEvNT_6ParamsE,"",@"SHT_CUDA_INFO"
	.sectionflags	@""
	.align	4


	//----- nvinfo : EIATTR_CUDA_API_VERSION
	.align		4
        /*0000*/ 	.byte	0x04, 0x37
        /*0002*/ 	.short	(.L_216 - .L_215)
.L_215:
        /*0004*/ 	.word	0x00000082


	//----- nvinfo : EIATTR_KPARAM_INFO
	.align		4
.L_216:
        /*0008*/ 	.byte	0x04, 0x17
        /*000a*/ 	.short	(.L_218 - .L_217)
.L_217:
        /*000c*/ 	.word	0x00000000
        /*0010*/ 	.short	0x0000
        /*0012*/ 	.short	0x0000
        /*0014*/ 	.byte	0x00, 0xf0, 0x61, 0x10


	//----- nvinfo : EIATTR_SPARSE_MMA_MASK
	.align		4
.L_218:
        /*0018*/ 	.byte	0x03, 0x50
        /*001a*/ 	.short	0x0000


	//----- nvinfo : EIATTR_MAXREG_COUNT
	.align		4
        /*001c*/ 	.byte	0x03, 0x1b
        /*001e*/ 	.short	0x00ff


	//----- nvinfo : EIATTR_MERCURY_ISA_VERSION
	.align		4
        /*0020*/ 	.byte	0x03, 0x5f
        /*0022*/ 	.short	0x0101


	//----- nvinfo : EIATTR_EXIT_INSTR_OFFSETS
	.align		4
        /*0024*/ 	.byte	0x04, 0x1c
        /*0026*/ 	.short	(.L_220 - .L_219)


	//   ....[0]....
.L_219:
        /*0028*/ 	.word	0x00000010


	//----- nvinfo : EIATTR_MAX_THREADS
	.align		4
.L_220:
        /*002c*/ 	.byte	0x04, 0x05
        /*002e*/ 	.short	(.L_222 - .L_221)
.L_221:
        /*0030*/ 	.word	0x00000100
        /*0034*/ 	.word	0x00000001
        /*0038*/ 	.word	0x00000001


	//----- nvinfo : EIATTR_CBANK_PARAM_SIZE
	.align		4
.L_222:
        /*003c*/ 	.byte	0x03, 0x19
        /*003e*/ 	.short	0x0418


	//----- nvinfo : EIATTR_PARAM_CBANK
	.align		4
        /*0040*/ 	.byte	0x04, 0x0a
        /*0042*/ 	.short	(.L_224 - .L_223)
	.align		4
.L_223:
        /*0044*/ 	.word	index@(.nv.constant0._ZN7cutlass13device_kernelIN5flash19enable_sm80_to_sm89INS1_16FlashAttnFwdSm80INS1_25CollectiveMainloopFwdSm80ILi8ELi1ELb0EN4cute5tupleIJNS5_1CILi128EEENS7_ILi32EEENS7_ILi256EEEEEELi256ENS_10bfloat16_tEfNS_4arch4Sm80ELb1ELb0ELb1ELb1ELb0ELb1ELb1ELb0EEENS1_21CollectiveEpilogueFwdINS6_IJS8_SA_S9_EEENS6_IJNS7_ILi1EEESI_SI_EEESC_SE_Li256ELb1ELb1ELb0ELb0EEENS1_19SingleTileSchedulerILb1ELb0ELb1ELi128EEEEEEEEEvNT_6ParamsE)
        /*0048*/ 	.short	0x0210
        /*004a*/ 	.short	0x0418


	//----- nvinfo : EIATTR_SW_WAR
	.align		4
.L_224:
        /*004c*/ 	.byte	0x04, 0x36
        /*004e*/ 	.short	(.L_226 - .L_225)
.L_225:
        /*0050*/ 	.word	0x00000008
.L_226:


//--------------------- .nv.info._ZN7cutlass13device_kernelIN5flash19enable_sm80_to_sm89INS1_16FlashAttnFwdSm80INS1_25CollectiveMainloopFwdSm80ILi8ELi1ELb0EN4cute5tupleIJNS5_1CILi128EEENS7_ILi96EEENS7_ILi256EEEEEELi256ENS_10bfloat16_tEfNS_4arch4Sm80ELb0ELb0ELb1ELb0ELb0ELb0ELb1ELb0EEENS1_21CollectiveEpilogueFwdINS6_IJS8_SA_S9_EEENS6_IJNS7_ILi1EEESI_SI_EEESC_SE_Li256ELb0ELb1ELb0ELb0EEENS1_19SingleTileSchedulerILb0ELb0ELb1ELi128EEEEEEEEEvNT_6ParamsE --------------------------
	.section	.nv.info._ZN7cutlass13device_kernelIN5flash19enable_sm80_to_sm89INS1_16FlashAttnFwdSm80INS1_25CollectiveMainloopFwdSm80ILi8ELi1ELb0EN4cute5tupleIJNS5_1CILi128EEENS7_ILi96EEENS7_ILi256EEEEEELi256ENS_10bfloat16_tEfNS_4arch4Sm80ELb0ELb0ELb1ELb0ELb0ELb0ELb1ELb0EEENS1_21CollectiveEpilogueFwdINS6_IJS8_SA_S9_EEENS6_IJNS7_ILi1EEESI_SI_EEESC_SE_Li256ELb0ELb1ELb0ELb0EEENS1_19SingleTileSchedulerILb0ELb0ELb1ELi128EEEEEEEEEvNT_6ParamsE,"",@"SHT_CUDA_INFO"
	.sectionflags	@""
	.align	4


	//----- nvinfo : EIATTR_CUDA_API_VERSION
	.align		4
        /*0000*/ 	.byte	0x04, 0x37
        /*0002*/ 	.short	(.L_228 - .L_227)
.L_227:
        /*0004*/ 	.word	0x00000082


	//----- nvinfo : EIATTR_KPARAM_INFO
	.align		4
.L_228:
        /*0008*/ 	.byte	0x04, 0x17
        /*000a*/ 	.short	(.L_230 - .L_229)
.L_229:
        /*000c*/ 	.word	0x00000000
        /*0010*/ 	.short	0x0000
        /*0012*/ 	.short	0x0000
        /*0014*/ 	.byte	0x00, 0xf0, 0x61, 0x10


	//----- nvinfo : EIATTR_SPARSE_MMA_MASK
	.align		4
.L_230:
        /*0018*/ 	.byte	0x03, 0x50
        /*001a*/ 	.short	0x0000


	//----- nvinfo : EIATTR_MAXREG_COUNT
	.align		4
        /*001c*/ 	.byte	0x03, 0x1b
        /*001e*/ 	.short	0x00ff


	//----- nvinfo : EIATTR_MERCURY_ISA_VERSION
	.align		4
        /*0020*/ 	.byte	0x03, 0x5f
        /*0022*/ 	.short	0x0101


	//----- nvinfo : EIATTR_EXIT_INSTR_OFFSETS
	.align		4
        /*0024*/ 	.byte	0x04, 0x1c
        /*0026*/ 	.short	(.L_232 - .L_231)


	//   ....[0]....
.L_231:
        /*0028*/ 	.word	0x00000010


	//----- nvinfo : EIATTR_MAX_THREADS
	.align		4
.L_232:
        /*002c*/ 	.byte	0x04, 0x05
        /*002e*/ 	.short	(.L_234 - .L_233)
.L_233:
        /*0030*/ 	.word	0x00000100
        /*0034*/ 	.word	0x00000001
        /*0038*/ 	.word	0x00000001


	//----- nvinfo : EIATTR_CBANK_PARAM_SIZE
	.align		4
.L_234:
        /*003c*/ 	.byte	0x03, 0x19
        /*003e*/ 	.short	0x0418


	//----- nvinfo : EIATTR_PARAM_CBANK
	.align		4
        /*0040*/ 	.byte	0x04, 0x0a
        /*0042*/ 	.short	(.L_236 - .L_235)
	.align		4
.L_235:
        /*0044*/ 	.word	index@(.nv.constant0._ZN7cutlass13device_kernelIN5flash19enable_sm80_to_sm89INS1_16FlashAttnFwdSm80INS1_25CollectiveMainloopFwdSm80ILi8ELi1ELb0EN4cute5tupleIJNS5_1CILi128EEENS7_ILi96EEENS7_ILi256EEEEEELi256ENS_10bfloat16_tEfNS_4arch4Sm80ELb0ELb0ELb1ELb0ELb0ELb0ELb1ELb0EEENS1_21CollectiveEpilogueFwdINS6_IJS8_SA_S9_EEENS6_IJNS7_ILi1EEESI_SI_EEESC_SE_Li256ELb0ELb1ELb0ELb0EEENS1_19SingleTileSchedulerILb0ELb0ELb1ELi128EEEEEEEEEvNT_6ParamsE)
        /*0048*/ 	.short	0x0210
        /*004a*/ 	.short	0x0418


	//----- nvinfo : EIATTR_SW_WAR
	.align		4
.L_236:
        /*004c*/ 	.byte	0x04, 0x36
        /*004e*/ 	.short	(.L_238 - .L_237)
.L_237:
        /*0050*/ 	.word	0x00000008
.L_238:


//--------------------- .nv.info._ZN7cutlass13device_kernelIN5flash19enable_sm80_to_sm89INS1_16FlashAttnFwdSm80INS1_25CollectiveMainloopFwdSm80ILi8ELi1ELb0EN4cute5tupleIJNS5_1CILi128EEENS7_ILi96EEENS7_ILi256EEEEEELi256ENS_10bfloat16_tEfNS_4arch4Sm80ELb0ELb0ELb1ELb1ELb0ELb0ELb1ELb0EEENS1_21CollectiveEpilogueFwdINS6_IJS8_SA_S9_EEENS6_IJNS7_ILi1EEESI_SI_EEESC_SE_Li256ELb1ELb1ELb0ELb0EEENS1_19SingleTileSchedulerILb1ELb0ELb1ELi128EEEEEEEEEvNT_6ParamsE --------------------------
	.section	.nv.info._ZN7cutlass13device_kernelIN5flash19enable_sm80_to_sm89INS1_16FlashAttnFwdSm80INS1_25CollectiveMainloopFwdSm80ILi8ELi1ELb0EN4cute5tupleIJNS5_1CILi128EEENS7_ILi96EEENS7_ILi256EEEEEELi256ENS_10bfloat16_tEfNS_4arch4Sm80ELb0ELb0ELb1ELb1ELb0ELb0ELb1ELb0EEENS1_21CollectiveEpilogueFwdINS6_IJS8_SA_S9_EEENS6_IJNS7_ILi1EEESI_SI_EEESC_SE_Li256ELb1ELb1ELb0ELb0EEENS1_19SingleTileSchedulerILb1ELb0ELb1ELi128EEEEEEEEEvNT_6ParamsE,"",@"SHT_CUDA_INFO"
	.sectionflags	@""
	.align	4


	//----- nvinfo : EIATTR_CUDA_API_VERSION
	.align		4
        /*0000*/ 	.byte	0x04, 0x37
        /*0002*/ 	.short	(.L_240 - .L_239)
.L_239:
        /*0004*/ 	.word	0x00000082


	//----- nvinfo : EIATTR_KPARAM_INFO
	.align		4
.L_240:
        /*0008*/ 	.byte	0x04, 0x17
        /*000a*/ 	.short	(.L_242 - .L_241)
.L_241:
        /*000c*/ 	.word	0x00000000
        /*0010*/ 	.short	0x0000
        /*0012*/ 	.short	0x0000
        /*0014*/ 	.byte	0x00, 0xf0, 0x61, 0x10


	//----- nvinfo : EIATTR_SPARSE_MMA_MASK
	.align		4
.L_242:
        /*0018*/ 	.byte	0x03, 0x50
        /*001a*/ 	.short	0x0000


	//----- nvinfo : EIATTR_MAXREG_COUNT
	.align		4
        /*001c*/ 	.byte	0x03, 0x1b
        /*001e*/ 	.short	0x00ff


	//----- nvinfo : EIATTR_MERCURY_ISA_VERSION
	.align		4
        /*0020*/ 	.byte	0x03, 0x5f
        /*0022*/ 	.short	0x0101


	//----- nvinfo : EIATTR_EXIT_INSTR_OFFSETS
	.align		4
        /*0024*/ 	.byte	0x04, 0x1c
        /*0026*/ 	.short	(.L_244 - .L_243)


	//   ....[0]....
.L_243:
        /*0028*/ 	.word	0x00000010


	//----- nvinfo : EIATTR_MAX_THREADS
	.align		4
.L_244:
        /*002c*/ 	.byte	0x04, 0x05
        /*002e*/ 	.short	(.L_246 - .L_245)
.L_245:
        /*0030*/ 	.word	0x00000100
        /*0034*/ 	.word	0x00000001
        /*0038*/ 	.word	0x00000001


	//----- nvinfo : EIATTR_CBANK_PARAM_SIZE
	.align		4
.L_246:
        /*003c*/ 	.byte	0x03, 0x19
        /*003e*/ 	.short	0x0418


	//----- nvinfo : EIATTR_PARAM_CBANK
	.align		4
        /*0040*/ 	.byte	0x04, 0x0a
        /*0042*/ 	.short	(.L_248 - .L_247)
	.align		4
.L_247:
        /*0044*/ 	.word	index@(.nv.constant0._ZN7cutlass13device_kernelIN5flash19enable_sm80_to_sm89INS1_16FlashAttnFwdSm80INS1_25CollectiveMainloopFwdSm80ILi8ELi1ELb0EN4cute5tupleIJNS5_1CILi128EEENS7_ILi96EEENS7_ILi256EEEEEELi256ENS_10bfloat16_tEfNS_4arch4Sm80ELb0ELb0ELb1ELb1ELb0ELb0ELb1ELb0EEENS1_21CollectiveEpilogueFwdINS6_IJS8_SA_S9_EEENS6_IJNS7_ILi1EEESI_SI_EEESC_SE_Li256ELb1ELb1ELb0ELb0EEENS1_19SingleTileSchedulerILb1ELb0ELb1ELi128EEEEEEEEEvNT_6ParamsE)
        /*0048*/ 	.short	0x0210
        /*004a*/ 	.short	0x0418


	//----- nvinfo : EIATTR_SW_WAR
	.align		4
.L_248:
        /*004c*/ 	.byte	0x04, 0x36
        /*004e*/ 	.short	(.L_250 - .L_249)
.L_249:
        /*0050*/ 	.word	0x00000008
.L_250:


//--------------------- .nv.info._ZN7cutlass13device_kernelIN5flash19enable_sm80_to_sm89INS1_16FlashAttnFwdSm80INS1_25CollectiveMainloopFwdSm80ILi8ELi1ELb0EN4cute5tupleIJNS5_1CILi128EEENS7_ILi48EEENS7_ILi256EEEEEELi256ENS_10bfloat16_tEfNS_4arch4Sm80ELb0ELb0ELb1ELb1ELb0ELb1ELb1ELb0EEENS1_21CollectiveEpilogueFwdINS6_IJS8_SA_S9_EEENS6_IJNS7_ILi1EEESI_SI_EEESC_SE_Li256ELb1ELb1ELb0ELb0EEENS1_19SingleTileSchedulerILb1ELb0ELb1ELi128EEEEEEEEEvNT_6ParamsE --------------------------
	.section	.nv.info._ZN7cutlass13device_kernelIN5flash19enable_sm80_to_sm89INS1_16FlashAttnFwdSm80INS1_25CollectiveMainloopFwdSm80ILi8ELi1ELb0EN4cute5tupleIJNS5_1CILi128EEENS7_ILi48EEENS7_ILi256EEEEEELi256ENS_10bfloat16_tEfNS_4arch4Sm80ELb0ELb0ELb1ELb1ELb0ELb1ELb1ELb0EEENS1_21CollectiveEpilogueFwdINS6_IJS8_SA_S9_EEENS6_IJNS7_ILi1EEESI_SI_EEESC_SE_Li256ELb1ELb1ELb0ELb0EEENS1_19SingleTileSchedulerILb1ELb0ELb1ELi128EEEEEEEEEvNT_6ParamsE,"",@"SHT_CUDA_INFO"
	.sectionflags	@""
	.align	4


	//----- nvinfo : EIATTR_CUDA_API_VERSION
	.align		4
        /*0000*/ 	.byte	0x04, 0x37
        /*0002*/ 	.short	(.L_252 - .L_251)
.L_251:
        /*0004*/ 	.word	0x00000082


	//----- nvinfo : EIATTR_KPARAM_INFO
	.align		4
.L_252:
        /*0008*/ 	.byte	0x04, 0x17
        /*000a*/ 	.short	(.L_254 - .L_253)
.L_253:
        /*000c*/ 	.word	0x00000000
        /*0010*/ 	.short	0x0000
        /*0012*/ 	.short	0x0000
        /*0014*/ 	.byte	0x00, 0xf0, 0x61, 0x10


	//----- nvinfo : EIATTR_SPARSE_MMA_MASK
	.align		4
.L_254:
        /*0018*/ 	.byte	0x03, 0x50
        /*001a*/ 	.short	0x0000


	//----- nvinfo : EIATTR_MAXREG_COUNT
	.align		4
        /*001c*/ 	.byte	0x03, 0x1b
        /*001e*/ 	.short	0x00ff


	//----- nvinfo : EIATTR_MERCURY_ISA_VERSION
	.align		4
        /*0020*/ 	.byte	0x03, 0x5f
        /*0022*/ 	.short	0x0101


	//----- nvinfo : EIATTR_EXIT_INSTR_OFFSETS
	.align		4
        /*0024*/ 	.byte	0x04, 0x1c
        /*0026*/ 	.short	(.L_256 - .L_255)


	//   ....[0]....
.L_255:
        /*0028*/ 	.word	0x00000010


	//----- nvinfo : EIATTR_MAX_THREADS
	.align		4
.L_256:
        /*002c*/ 	.byte	0x04, 0x05
        /*002e*/ 	.short	(.L_258 - .L_257)
.L_257:
        /*0030*/ 	.word	0x00000100
        /*0034*/ 	.word	0x00000001
        /*0038*/ 	.word	0x00000001


	//----- nvinfo : EIATTR_CBANK_PARAM_SIZE
	.align		4
.L_258:
        /*003c*/ 	.byte	0x03, 0x19
        /*003e*/ 	.short	0x0418


	//----- nvinfo : EIATTR_PARAM_CBANK
	.align		4
        /*0040*/ 	.byte	0x04, 0x0a
        /*0042*/ 	.short	(.L_260 - .L_259)
	.align		4
.L_259:
        /*0044*/ 	.word	index@(.nv.constant0._ZN7cutlass13device_kernelIN5flash19enable_sm80_to_sm89INS1_16FlashAttnFwdSm80INS1_25CollectiveMainloopFwdSm80ILi8ELi1ELb0EN4cute5tupleIJNS5_1CILi128EEENS7_ILi48EEENS7_ILi256EEEEEELi256ENS_10bfloat16_tEfNS_4arch4Sm80ELb0ELb0ELb1ELb1ELb0ELb1ELb1ELb0EEENS1_21CollectiveEpilogueFwdINS6_IJS8_SA_S9_EEENS6_IJNS7_ILi1EEESI_SI_EEESC_SE_Li256ELb1ELb1ELb0ELb0EEENS1_19SingleTileSchedulerILb1ELb0ELb1ELi128EEEEEEEEEvNT_6ParamsE)
        /*0048*/ 	.short	0x0210
        /*004a*/ 	.short	0x0418


	//----- nvinfo : EIATTR_SW_WAR
	.align		4
.L_260:
        /*004c*/ 	.byte	0x04, 0x36
        /*004e*/ 	.short	(.L_262 - .L_261)
.L_261:
        /*0050*/ 	.word	0x00000008
.L_262:


//--------------------- .nv.info._ZN7cutlass13device_kernelIN5flash19enable_sm80_to_sm89INS1_16FlashAttnFwdSm80INS1_25CollectiveMainloopFwdSm80ILi8ELi1ELb0EN4cute5tupleIJNS5_1CILi128EEENS7_ILi64EEENS7_ILi256EEEEEELi256ENS_10bfloat16_tEfNS_4arch4Sm80ELb0ELb1ELb1ELb0ELb0ELb0ELb1ELb0EEENS1_21CollectiveEpilogueFwdINS6_IJS8_SA_S9_EEENS6_IJNS7_ILi1EEESI_SI_EEESC_SE_Li256ELb0ELb1ELb0ELb0EEENS1_19SingleTileSchedulerILb0ELb0ELb1ELi128EEEEEEEEEvNT_6ParamsE --------------------------
	.section	.nv.info._ZN7cutlass13device_kernelIN5flash19enable_sm80_to_sm89INS1_16FlashAttnFwdSm80INS1_25CollectiveMainloopFwdSm80ILi8ELi1ELb0EN4cute5tupleIJNS5_1CILi128EEENS7_ILi64EEENS7_ILi256EEEEEELi256ENS_10bfloat16_tEfNS_4arch4Sm80ELb0ELb1ELb1ELb0ELb0ELb0ELb1ELb0EEENS1_21CollectiveEpilogueFwdINS6_IJS8_SA_S9_EEENS6_IJNS7_ILi1EEESI_SI_EEESC_SE_Li256ELb0ELb1ELb0ELb0EEENS1_19SingleTileSchedulerILb0ELb0ELb1ELi128EEEEEEEEEvNT_6ParamsE,"",@"SHT_CUDA_INFO"
	.sectionflags	@""
	.align	4


	//----- nvinfo : EIATTR_CUDA_API_VERSION
	.align		4
        /*0000*/ 	.byte	0x04, 0x37
        /*0002*/ 	.short	(.L_264 - .L_263)
.L_263:
        /*0004*/ 	.word	0x00000082


	//----- nvinfo : EIATTR_KPARAM_INFO
	.align		4
.L_264:
        /*0008*/ 	.byte	0x04, 0x17
        /*000a*/ 	.short	(.L_266 - .L_265)
.L_265:
        /*000c*/ 	.word	0x00000000
        /*0010*/ 	.short	0x0000
        /*0012*/ 	.short	0x0000
        /*0014*/ 	.byte	0x00, 0xf0, 0x61, 0x10


	//----- nvinfo : EIATTR_SPARSE_MMA_MASK
	.align		4
.L_266:
        /*0018*/ 	.byte	0x03, 0x50
        /*001a*/ 	.short	0x0000


	//----- nvinfo : EIATTR_MAXREG_COUNT
	.align		4
        /*001c*/ 	.byte	0x03, 0x1b
        /*001e*/ 	.short	0x00ff


	//----- nvinfo : EIATTR_MERCURY_ISA_VERSION
	.align		4
        /*0020*/ 	.byte	0x03, 0x5f
        /*0022*/ 	.short	0x0101


	//----- nvinfo : EIATTR_EXIT_INSTR_OFFSETS
	.align		4
        /*0024*/ 	.byte	0x04, 0x1c
        /*0026*/ 	.short	(.L_268 - .L_267)


	//   ....[0]....
.L_267:
        /*0028*/ 	.word	0x00000010


	//----- nvinfo : EIATTR_MAX_THREADS
	.align		4
.L_268:
        /*002c*/ 	.byte	0x04, 0x05
        /*002e*/ 	.short	(.L_270 - .L_269)
.L_269:
        /*0030*/ 	.word	0x00000100
        /*0034*/ 	.word	0x00000001
        /*0038*/ 	.word	0x00000001


	//----- nvinfo : EIATTR_CBANK_PARAM_SIZE
	.align		4
.L_270:
        /*003c*/ 	.byte	0x03, 0x19
        /*003e*/ 	.short	0x0418


	//----- nvinfo : EIATTR_PARAM_CBANK
	.align		4
        /*0040*/ 	.byte	0x04, 0x0a
        /*0042*/ 	.short	(.L_272 - .L_271)
	.align		4
.L_271:
        /*0044*/ 	.word	index@(.nv.constant0._ZN7cutlass13device_kernelIN5flash19enable_sm80_to_sm89INS1_16FlashAttnFwdSm80INS1_25CollectiveMainloopFwdSm80ILi8ELi1ELb0EN4cute5tupleIJNS5_1CILi128EEENS7_ILi64EEENS7_ILi256EEEEEELi256ENS_10bfloat16_tEfNS_4arch4Sm80ELb0ELb1ELb1ELb0ELb0ELb0ELb1ELb0EEENS1_21CollectiveEpilogueFwdINS6_IJS8_SA_S9_EEENS6_IJNS7_ILi1EEESI_SI_EEESC_SE_Li256ELb0ELb1ELb0ELb0EEENS1_19SingleTileSchedulerILb0ELb0ELb1ELi128EEEEEEEEEvNT_6ParamsE)
        /*0048*/ 	.short	0x0210
        /*004a*/ 	.short	0x0418


	//----- nvinfo : EIATTR_SW_WAR
	.align		4
.L_272:
        /*004c*/ 	.byte	0x04, 0x36
        /*004e*/ 	.short	(.L_274 - .L_273)
.L_273:
        /*0050*/ 	.word	0x00000008
.L_274:


//--------------------- .nv.info._ZN7cutlass13device_kernelIN5flash19enable_sm80_to_sm89INS1_16FlashAttnFwdSm80INS1_25CollectiveMainloopFwdSm80ILi8ELi1ELb0EN4cute5tupleIJNS5_1CILi128EEENS7_ILi64EEENS7_ILi256EEEEEELi256ENS_10bfloat16_tEfNS_4arch4Sm80ELb0ELb1ELb1ELb1ELb0ELb0ELb1ELb0EEENS1_21CollectiveEpilogueFwdINS6_IJS8_SA_S9_EEENS6_IJNS7_ILi1EEESI_SI_EEESC_SE_Li256ELb1ELb1ELb0ELb0EEENS1_19SingleTileSchedulerILb1ELb0ELb1ELi128EEEEEEEEEvNT_6ParamsE --------------------------
	.section	.nv.info._ZN7cutlass13device_kernelIN5flash19enable_sm80_to_sm89INS1_16FlashAttnFwdSm80INS1_25CollectiveMainloopFwdSm80ILi8ELi1ELb0EN4cute5tupleIJNS5_1CILi128EEENS7_ILi64EEENS7_ILi256EEEEEELi256ENS_10bfloat16_tEfNS_4arch4Sm80ELb0ELb1ELb1ELb1ELb0ELb0ELb1ELb0EEENS1_21CollectiveEpilogueFwdINS6_IJS8_SA_S9_EEENS6_IJNS7_ILi1EEESI_SI_EEESC_SE_Li256ELb1ELb1ELb0ELb0EEENS1_19SingleTileSchedulerILb1ELb0ELb1ELi128EEEEEEEEEvNT_6ParamsE,"",@"SHT_CUDA_INFO"
	.sectionflags	@""
	.align	4


	//----- nvinfo : EIATTR_CUDA_API_VERSION
	.align		4
        /*0000*/ 	.byte	0x04, 0x37
        /*0002*/ 	.short	(.L_276 - .L_275)
.L_275:
        /*0004*/ 	.word	0x00000082


	//----- nvinfo : EIATTR_KPARAM_INFO
	.align		4
.L_276:
        /*0008*/ 	.byte	0x04, 0x17
        /*000a*/ 	.short	(.L_278 - .L_277)
.L_277:
        /*000c*/ 	.word	0x00000000
        /*0010*/ 	.short	0x0000
        /*0012*/ 	.short	0x0000
        /*0014*/ 	.byte	0x00, 0xf0, 0x61, 0x10


	//----- nvinfo : EIATTR_SPARSE_MMA_MASK
	.align		4
.L_278:
        /*0018*/ 	.byte	0x03, 0x50
        /*001a*/ 	.short	0x0000


	//----- nvinfo : EIATTR_MAXREG_COUNT
	.align		4
        /*001c*/ 	.byte	0x03, 0x1b
        /*001e*/ 	.short	0x00ff


	//----- nvinfo : EIATTR_MERCURY_ISA_VERSION
	.align		4
        /*0020*/ 	.byte	0x03, 0x5f
        /*0022*/ 	.short	0x0101


	//----- nvinfo : EIATTR_EXIT_INSTR_OFFSETS
	.align		4
        /*0024*/ 	.byte	0x04, 0x1c
        /*0026*/ 	.short	(.L_280 - .L_279)


	//   ....[0]....
.L_279:
        /*0028*/ 	.word	0x00000010


	//----- nvinfo : EIATTR_MAX_THREADS
	.align		4
.L_280:
        /*002c*/ 	.byte	0x04, 0x05
        /*002e*/ 	.short	(.L_282 - .L_281)
.L_281:
        /*0030*/ 	.word	0x00000100
        /*0034*/ 	.word	0x00000001
        /*0038*/ 	.word	0x00000001


	//----- nvinfo : EIATTR_CBANK_PARAM_SIZE
	.align		4
.L_282:
        /*003c*/ 	.byte	0x03, 0x19
        /*003e*/ 	.short	0x0418


	//----- nvinfo : EIATTR_PARAM_CBANK
	.align		4
        /*0040*/ 	.byte	0x04, 0x0a
        /*0042*/ 	.short	(.L_284 - .L_283)
	.align		4
.L_283:
        /*0044*/ 	.word	index@(.nv.constant0._ZN7cutlass13device_kernelIN5flash19enable_sm80_to_sm89INS1_16FlashAttnFwdSm80INS1_25CollectiveMainloopFwdSm80ILi8ELi1ELb0EN4cute5tupleIJNS5_1CILi128EEENS7_ILi64EEENS7_ILi256EEEEEELi256ENS_10bfloat16_tEfNS_4arch4Sm80ELb0ELb1ELb1ELb1ELb0ELb0ELb1ELb0EEENS1_21CollectiveEpilogueFwdINS6_IJS8_SA_S9_EEENS6_IJNS7_ILi1EEESI_SI_EEESC_SE_Li256ELb1ELb1ELb0ELb0EEENS1_19SingleTileSchedulerILb1ELb0ELb1ELi128EEEEEEEEEvNT_6ParamsE)
        /*0048*/ 	.short	0x0210
        /*004a*/ 	.short	0x0418


	//----- nvinfo : EIATTR_SW_WAR
	.align		4
.L_284:
        /*004c*/ 	.byte	0x04, 0x36
        /*004e*/ 	.short	(.L_286 - .L_285)
.L_285:
        /*0050*/ 	.word	0x00000008
.L_286:


//--------------------- .nv.info._ZN7cutlass13device_kernelIN5flash19enable_sm80_to_sm89INS1_16FlashAttnFwdSm80INS1_25CollectiveMainloopFwdSm80ILi8ELi1ELb0EN4cute5tupleIJNS5_1CILi128EEENS7_ILi48EEENS7_ILi256EEEEEELi256ENS_10bfloat16_tEfNS_4arch4Sm80ELb0ELb1ELb1ELb1ELb0ELb1ELb1ELb0EEENS1_21CollectiveEpilogueFwdINS6_IJS8_SA_S9_EEENS6_IJNS7_ILi1EEESI_SI_EEESC_SE_Li256ELb1ELb1ELb0ELb0EEENS1_19SingleTileSchedulerILb1ELb0ELb1ELi128EEEEEEEEEvNT_6ParamsE --------------------------
	.section	.nv.info._ZN7cutlass13device_kernelIN5flash19enable_sm80_to_sm89INS1_16FlashAttnFwdSm80INS1_25CollectiveMainloopFwdSm80ILi8ELi1ELb0EN4cute5tupleIJNS5_1CILi128EEENS7_ILi48EEENS7_ILi256EEEEEELi256ENS_10bfloat16_tEfNS_4arch4Sm80ELb0ELb1ELb1ELb1ELb0ELb1ELb1ELb0EEENS1_21CollectiveEpilogueFwdINS6_IJS8_SA_S9_EEENS6_IJNS7_ILi1EEESI_SI_EEESC_SE_Li256ELb1ELb1ELb0ELb0EEENS1_19SingleTileSchedulerILb1ELb0ELb1ELi128EEEEEEEEEvNT_6ParamsE,"",@"SHT_CUDA_INFO"
	.sectionflags	@""
	.align	4


	//----- nvinfo : EIATTR_CUDA_API_VERSION
	.align		4
        /*0000*/ 	.byte	0x04, 0x37
        /*0002*/ 	.short	(.L_288 - .L_287)
.L_287:
        /*0004*/ 	.word	0x00000082


	//----- nvinfo : EIATTR_KPARAM_INFO
	.align		4
.L_288:
        /*0008*/ 	.byte	0x04, 0x17
        /*000a*/ 	.short	(.L_290 - .L_289)
.L_289:
        /*000c*/ 	.word	0x00000000
        /*0010*/ 	.short	0x0000
        /*0012*/ 	.short	0x0000
        /*0014*/ 	.byte	0x00, 0xf0, 0x61, 0x10


	//----- nvinfo : EIATTR_SPARSE_MMA_MASK
	.align		4
.L_290:
        /*0018*/ 	.byte	0x03, 0x50
        /*001a*/ 	.short	0x0000


	//----- nvinfo : EIATTR_MAXREG_COUNT
	.align		4
        /*001c*/ 	.byte	0x03, 0x1b
        /*001e*/ 	.short	0x00ff


	//----- nvinfo : EIATTR_MERCURY_ISA_VERSION
	.align		4
        /*0020*/ 	.byte	0x03, 0x5f
        /*0022*/ 	.short	0x0101


	//----- nvinfo : EIATTR_EXIT_INSTR_OFFSETS
	.align		4
        /*0024*/ 	.byte	0x04, 0x1c
        /*0026*/ 	.short	(.L_292 - .L_291)


	//   ....[0]....
.L_291:
        /*0028*/ 	.word	0x00000010


	//----- nvinfo : EIATTR_MAX_THREADS
	.align		4
.L_292:
        /*002c*/ 	.byte	0x04, 0x05
        /*002e*/ 	.short	(.L_294 - .L_293)
.L_293:
        /*0030*/ 	.word	0x00000100
        /*0034*/ 	.word	0x00000001
        /*0038*/ 	.word	0x00000001


	//----- nvinfo : EIATTR_CBANK_PARAM_SIZE
	.align		4
.L_294:
        /*003c*/ 	.byte	0x03, 0x19
        /*003e*/ 	.short	0x0418


	//----- nvinfo : EIATTR_PARAM_CBANK
	.align		4
        /*0040*/ 	.byte	0x04, 0x0a
        /*0042*/ 	.short	(.L_296 - .L_295)
	.align		4
.L_295:
        /*0044*/ 	.word	index@(.nv.constant0._ZN7cutlass13device_kernelIN5flash19enable_sm80_to_sm89INS1_16FlashAttnFwdSm80INS1_25CollectiveMainloopFwdSm80ILi8ELi1ELb0EN4cute5tupleIJNS5_1CILi128EEENS7_ILi48EEENS7_ILi256EEEEEELi256ENS_10bfloat16_tEfNS_4arch4Sm80ELb0ELb1ELb1ELb1ELb0ELb1ELb1ELb0EEENS1_21CollectiveEpilogueFwdINS6_IJS8_SA_S9_EEENS6_IJNS7_ILi1EEESI_SI_EEESC_SE_Li256ELb1ELb1ELb0ELb0EEENS1_19SingleTileSchedulerILb1ELb0ELb1ELi128EEEEEEEEEvNT_6ParamsE)
        /*0048*/ 	.short	0x0210
        /*004a*/ 	.short	0x0418


	//----- nvinfo : EIATTR_SW_WAR
	.align		4
.L_296:
        /*004c*/ 	.byte	0x04, 0x36
        /*004e*/ 	.short	(.L_298 - .L_297)
.L_297:
        /*0050*/ 	.word	0x00000008
.L_298:


//--------------------- .nv.info._ZN7cutlass13device_kernelIN5flash19enable_sm80_to_sm89INS1_16FlashAttnFwdSm80INS1_25CollectiveMainloopFwdSm80ILi8ELi1ELb0EN4cute5tupleIJNS5_1CILi128EEENS7_ILi96EEENS7_ILi256EEEEEELi256ENS_10bfloat16_tEfNS_4arch4Sm80ELb1ELb0ELb1ELb0ELb0ELb0ELb1ELb0EEENS1_21CollectiveEpilogueFwdINS6_IJS8_SA_S9_EEENS6_IJNS7_ILi1EEESI_SI_EEESC_SE_Li256ELb0ELb1ELb0ELb0EEENS1_30DynamicPersistentTileSchedulerILi256ELi256ELb0ELb1ELb0EEEEEEEEEvNT_6ParamsE --------------------------
	.section	.nv.info._ZN7cutlass13device_kernelIN5flash19enable_sm80_to_sm89INS1_16FlashAttnFwdSm80INS1_25CollectiveMainloopFwdSm80ILi8ELi1ELb0EN4cute5tupleIJNS5_1CILi128EEENS7_ILi96EEENS7_ILi256EEEEEELi256ENS_10bfloat16_tEfNS_4arch4Sm80ELb1ELb0ELb1ELb0ELb0ELb0ELb1ELb0EEENS1_21CollectiveEpilogueFwdINS6_IJS8_SA_S9_EEENS6_IJNS7_ILi1EEESI_SI_EEESC_SE_Li256ELb0ELb1ELb0ELb0EEENS1_30DynamicPersistentTileSchedulerILi256ELi256ELb0ELb1ELb0EEEEEEEEEvNT_6ParamsE,"",@"SHT_CUDA_INFO"
	.sectionflags	@""
	.align	4


	//----- nvinfo : EIATTR_CUDA_API_VERSION
	.align		4
        /*0000*/ 	.byte	0x04, 0x37
        /*0002*/ 	.short	(.L_300 - .L_299)
.L_299:
        /*0004*/ 	.word	0x00000082


	//----- nvinfo : EIATTR_KPARAM_INFO
	.align		4
.L_300:
        /*0008*/ 	.byte	0x04, 0x17
        /*000a*/ 	.short	(.L_302 - .L_301)
.L_301:
        /*000c*/ 	.word	0x00000000
        /*0010*/ 	.short	0x0000
        /*0012*/ 	.short	0x0000
        /*0014*/ 	.byte	0x00, 0xf0, 0xa1, 0x10


	//----- nvinfo : EIATTR_SPARSE_MMA_MASK
	.align		4
.L_302:
        /*0018*/ 	.byte	0x03, 0x50
        /*001a*/ 	.short	0x0000


	//----- nvinfo : EIATTR_MAXREG_COUNT
	.align		4
        /*001c*/ 	.byte	0x03, 0x1b
        /*001e*/ 	.short	0x00ff


	//----- nvinfo : EIATTR_MERCURY_ISA_VERSION
	.align		4
        /*0020*/ 	.byte	0x03, 0x5f
        /*0022*/ 	.short	0x0101


	//----- nvinfo : EIATTR_EXIT_INSTR_OFFSETS
	.align		4
        /*0024*/ 	.byte	0x04, 0x1c
        /*0026*/ 	.short	(.L_304 - .L_303)


	//   ....[0]....
.L_303:
        /*0028*/ 	.word	0x00000010


	//----- nvinfo : EIATTR_MAX_THREADS
	.align		4
.L_304:
        /*002c*/ 	.byte	0x04, 0x05
        /*002e*/ 	.short	(.L_306 - .L_305)
.L_305:
        /*0030*/ 	.word	0x00000100
        /*0034*/ 	.word	0x00000001
        /*0038*/ 	.word	0x00000001


	//----- nvinfo : EIATTR_CBANK_PARAM_SIZE
	.align		4
.L_306:
        /*003c*/ 	.byte	0x03, 0x19
        /*003e*/ 	.short	0x0428


	//----- nvinfo : EIATTR_PARAM_CBANK
	.align		4
        /*0040*/ 	.byte	0x04, 0x0a
        /*0042*/ 	.short	(.L_308 - .L_307)
	.align		4
.L_307:
        /*0044*/ 	.word	index@(.nv.constant0._ZN7cutlass13device_kernelIN5flash19enable_sm80_to_sm89INS1_16FlashAttnFwdSm80INS1_25CollectiveMainloopFwdSm80ILi8ELi1ELb0EN4cute5tupleIJNS5_1CILi128EEENS7_ILi96EEENS7_ILi256EEEEEELi256ENS_10bfloat16_tEfNS_4arch4Sm80ELb1ELb0ELb1ELb0ELb0ELb0ELb1ELb0EEENS1_21CollectiveEpilogueFwdINS6_IJS8_SA_S9_EEENS6_IJNS7_ILi1EEESI_SI_EEESC_SE_Li256ELb0ELb1ELb0ELb0EEENS1_30DynamicPersistentTileSchedulerILi256ELi256ELb0ELb1ELb0EEEEEEEEEvNT_6ParamsE)
        /*0048*/ 	.short	0x0210
        /*004a*/ 	.short	0x0428


	//----- nvinfo : EIATTR_SW_WAR
	.align		4
.L_308:
        /*004c*/ 	.byte	0x04, 0x36
        /*004e*/ 	.short	(.L_310 - .L_309)
.L_309:
        /*0050*/ 	.word	0x00000008
.L_310:


//--------------------- .nv.info._ZN7cutlass13device_kernelIN5flash19enable_sm80_to_sm89INS1_16FlashAttnFwdSm80INS1_25CollectiveMainloopFwdSm80ILi8ELi1ELb0EN4cute5tupleIJNS5_1CILi128EEENS7_ILi96EEENS7_ILi256EEEEEELi256ENS_10bfloat16_tEfNS_4arch4Sm80ELb1ELb0ELb1ELb1ELb0ELb0ELb1ELb0EEENS1_21CollectiveEpilogueFwdINS6_IJS8_SA_S9_EEENS6_IJNS7_ILi1EEESI_SI_EEESC_SE_Li256ELb1ELb1ELb0ELb0EEENS1_19SingleTileSchedulerILb1ELb0ELb1ELi128EEEEEEEEEvNT_6ParamsE --------------------------
	.section	.nv.info._ZN7cutlass13device_kernelIN5flash19enable_sm80_to_sm89INS1_16FlashAttnFwdSm80INS1_25CollectiveMainloopFwdSm80ILi8ELi1ELb0EN4cute5tupleIJNS5_1CILi128EEENS7_ILi96EEENS7_ILi256EEEEEELi256ENS_10bfloat16_tEfNS_4arch4Sm80ELb1ELb0ELb1ELb1ELb0ELb0ELb1ELb0EEENS1_21CollectiveEpilogueFwdINS6_IJS8_SA_S9_EEENS6_IJNS7_ILi1EEESI_SI_EEESC_SE_Li256ELb1ELb1ELb0ELb0EEENS1_19SingleTileSchedulerILb1ELb0ELb1ELi128EEEEEEEEEvNT_6ParamsE,"",@"SHT_CUDA_INFO"
	.sectionflags	@""
	.align	4


	//----- nvinfo : EIATTR_CUDA_API_VERSION
	.align		4
        /*0000*/ 	.byte	0x04, 0x37
        /*0002*/ 	.short	(.L_312 - .L_311)
.L_311:
        /*0004*/ 	.word	0x00000082


	//----- nvinfo : EIATTR_KPARAM_INFO
	.align		4
.L_312:
        /*0008*/ 	.byte	0x04, 0x17
        /*000a*/ 	.short	(.L_314 - .L_313)
.L_313:
        /*000c*/ 	.word	0x00000000
        /*0010*/ 	.short	0x0000
        /*0012*/ 	.short	0x0000
        /*0014*/ 	.byte	0x00, 0xf0, 0x61, 0x10


	//----- nvinfo : EIATTR_SPARSE_MMA_MASK
	.align		4
.L_314:
        /*0018*/ 	.byte	0x03, 0x50
        /*001a*/ 	.short	0x0000


	//----- nvinfo : EIATTR_MAXREG_COUNT
	.align		4
        /*001c*/ 	.byte	0x03, 0x1b
        /*001e*/ 	.short	0x00ff


	//----- nvinfo : EIATTR_MERCURY_ISA_VERSION
	.align		4
        /*0020*/ 	.byte	0x03, 0x5f
        /*0022*/ 	.short	0x0101


	//----- nvinfo : EIATTR_EXIT_INSTR_OFFSETS
	.align		4
        /*0024*/ 	.byte	0x04, 0x1c
        /*0026*/ 	.short	(.L_316 - .L_315)


	//   ....[0]....
.L_315:
        /*0028*/ 	.word	0x00000010


	//----- nvinfo : EIATTR_MAX_THREADS
	.align		4
.L_316:
        /*002c*/ 	.byte	0x04, 0x05
        /*002e*/ 	.short	(.L_318 - .L_317)
.L_317:
        /*0030*/ 	.word	0x00000100
        /*0034*/ 	.word	0x00000001
        /*0038*/ 	.word	0x00000001


	//----- nvinfo : EIATTR_CBANK_PARAM_SIZE
	.align		4
.L_318:
        /*003c*/ 	.byte	0x03, 0x19
        /*003e*/ 	.short	0x0418


	//----- nvinfo : EIATTR_PARAM_CBANK
	.align		4
        /*0040*/ 	.byte	0x04, 0x0a
        /*0042*/ 	.short	(.L_320 - .L_319)
	.align		4
.L_319:
        /*0044*/ 	.word	index@(.nv.constant0._ZN7cutlass13device_kernelIN5flash19enable_sm80_to_sm89INS1_16FlashAttnFwdSm80INS1_25CollectiveMainloopFwdSm80ILi8ELi1ELb0EN4cute5tupleIJNS5_1CILi128EEENS7_ILi96EEENS7_ILi256EEEEEELi256ENS_10bfloat16_tEfNS_4arch4Sm80ELb1ELb0ELb1ELb1ELb0ELb0ELb1ELb0EEENS1_21CollectiveEpilogueFwdINS6_IJS8_SA_S9_EEENS6_IJNS7_ILi1EEESI_SI_EEESC_SE_Li256ELb1ELb1ELb0ELb0EEENS1_19SingleTileSchedulerILb1ELb0ELb1ELi128EEEEEEEEEvNT_6ParamsE)
        /*0048*/ 	.short	0x0210
        /*004a*/ 	.short	0x0418


	//----- nvinfo : EIATTR_SW_WAR
	.align		4
.L_320:
        /*004c*/ 	.byte	0x04, 0x36
        /*004e*/ 	.short	(.L_322 - .L_321)
.L_321:
        /*0050*/ 	.word	0x00000008
.L_322:


//--------------------- .nv.info._ZN7cutlass13device_kernelIN5flash19enable_sm80_to_sm89INS1_16FlashAttnFwdSm80INS1_25CollectiveMainloopFwdSm80ILi8ELi1ELb0EN4cute5tupleIJNS5_1CILi128EEENS7_ILi48EEENS7_ILi256EEEEEELi256ENS_10bfloat16_tEfNS_4arch4Sm80ELb1ELb0ELb1ELb1ELb0ELb1ELb1ELb0EEENS1_21CollectiveEpilogueFwdINS6_IJS8_SA_S9_EEENS6_IJNS7_ILi1EEESI_SI_EEESC_SE_Li256ELb1ELb1ELb0ELb0EEENS1_19SingleTileSchedulerILb1ELb0ELb1ELi128EEEEEEEEEvNT_6ParamsE --------------------------
	.section	.nv.info._ZN7cutlass13device_kernelIN5flash19enable_sm80_to_sm89INS1_16FlashAttnFwdSm80INS1_25CollectiveMainloopFwdSm80ILi8ELi1ELb0EN4cute5tupleIJNS5_1CILi128EEENS7_ILi48EEENS7_ILi256EEEEEELi256ENS_10bfloat16_tEfNS_4arch4Sm80ELb1ELb0ELb1ELb1ELb0ELb1ELb1ELb0EEENS1_21CollectiveEpilogueFwdINS6_IJS8_SA_S9_EEENS6_IJNS7_ILi1EEESI_SI_EEESC_SE_Li256ELb1ELb1ELb0ELb0EEENS1_19SingleTileSchedulerILb1ELb0ELb1ELi128EEEEEEEEEvNT_6ParamsE,"",@"SHT_CUDA_INFO"
	.sectionflags	@""
	.align	4


	//----- nvinfo : EIATTR_CUDA_API_VERSION
	.align		4
        /*0000*/ 	.byte	0x04, 0x37
        /*0002*/ 	.short	(.L_324 - .L_323)
.L_323:
        /*0004*/ 	.word	0x00000082


	//----- nvinfo : EIATTR_KPARAM_INFO
	.align		4
.L_324:
        /*0008*/ 	.byte	0x04, 0x17
        /*000a*/ 	.short	(.L_326 - .L_325)
.L_325:
        /*000c*/ 	.word	0x00000000
        /*0010*/ 	.short	0x0000
        /*0012*/ 	.short	0x0000
        /*0014*/ 	.byte	0x00, 0xf0, 0x61, 0x10


	//----- nvinfo : EIATTR_SPARSE_MMA_MASK
	.align		4
.L_326:
        /*0018*/ 	.byte	0x03, 0x50
        /*001a*/ 	.short	0x0000


	//----- nvinfo : EIATTR_MAXREG_COUNT
	.align		4
        /*001c*/ 	.byte	0x03, 0x1b
        /*001e*/ 	.short	0x00ff


	//----- nvinfo : EIATTR_MERCURY_ISA_VERSION
	.align		4
        /*0020*/ 	.byte	0x03, 0x5f
        /*0022*/ 	.short	0x0101


	//----- nvinfo : EIATTR_EXIT_INSTR_OFFSETS
	.align		4
        /*0024*/ 	.byte	0x04, 0x1c
        /*0026*/ 	.short	(.L_328 - .L_327)


	//   ....[0]....
.L_327:
        /*0028*/ 	.word	0x00000010


	//----- nvinfo : EIATTR_MAX_THREADS
	.align		4
.L_328:
        /*002c*/ 	.byte	0x04, 0x05
        /*002e*/ 	.short	(.L_330 - .L_329)
.L_329:
        /*0030*/ 	.word	0x00000100
        /*0034*/ 	.word	0x00000001
        /*0038*/ 	.word	0x00000001


	//----- nvinfo : EIATTR_CBANK_PARAM_SIZE
	.align		4
.L_330:
        /*003c*/ 	.byte	0x03, 0x19
        /*003e*/ 	.short	0x0418


	//----- nvinfo : EIATTR_PARAM_CBANK
	.align		4
        /*0040*/ 	.byte	0x04, 0x0a
        /*0042*/ 	.short	(.L_332 - .L_331)
	.align		4
.L_331:
        /*0044*/ 	.word	index@(.nv.constant0._ZN7cutlass13device_kernelIN5flash19enable_sm80_to_sm89INS1_16FlashAttnFwdSm80INS1_25CollectiveMainloopFwdSm80ILi8ELi1ELb0EN4cute5tupleIJNS5_1CILi128EEENS7_ILi48EEENS7_ILi256EEEEEELi256ENS_10bfloat16_tEfNS_4arch4Sm80ELb1ELb0ELb1ELb1ELb0ELb1ELb1ELb0EEENS1_21CollectiveEpilogueFwdINS6_IJS8_SA_S9_EEENS6_IJNS7_ILi1EEESI_SI_EEESC_SE_Li256ELb1ELb1ELb0ELb0EEENS1_19SingleTileSchedulerILb1ELb0ELb1ELi128EEEEEEEEEvNT_6ParamsE)
        /*0048*/ 	.short	0x0210
        /*004a*/ 	.short	0x0418


	//----- nvinfo : EIATTR_SW_WAR
	.align		4
.L_332:
        /*004c*/ 	.byte	0x04, 0x36
        /*004e*/ 	.short	(.L_334 - .L_333)
.L_333:
        /*0050*/ 	.word	0x00000008
.L_334:


//--------------------- .nv.callgraph             --------------------------
	.section	.nv.callgraph,"",@"SHT_CUDA_CALLGRAPH"
	.align	4
	.sectionentsize	8
	.align		4
        /*0000*/ 	.word	0x00000000
	.align		4
        /*0004*/ 	.word	0xffffffff
	.align		4
        /*0008*/ 	.word	0x00000000
	.align		4
        /*000c*/ 	.word	0xfffffffe
	.align		4
        /*0010*/ 	.word	0x00000000
	.align		4
        /*0014*/ 	.word	0xfffffffd
	.align		4
        /*0018*/ 	.word	0x00000000
	.align		4
        /*001c*/ 	.word	0xfffffffc


//--------------------- .nv.constant4             --------------------------
	.section	.nv.constant4,"a",@progbits
	.align	8
	.align		8
.nv.constant4:
        /*0000*/ 	.dword	_ZN74_INTERNAL_f62ed924_38_flash_fwd_hdim256_bf16_softcap_sm80_cu_bdbb69e5_37874cuda3std3__45__cpo5beginE
	.align		8
        /*0008*/ 	.dword	_ZN74_INTERNAL_f62ed924_38_flash_fwd_hdim256_bf16_softcap_sm80_cu_bdbb69e5_37874cuda3std3__45__cpo3endE
	.align		8
        /*0010*/ 	.dword	_ZN74_INTERNAL_f62ed924_38_flash_fwd_hdim256_bf16_softcap_sm80_cu_bdbb69e5_37874cuda3std3__45__cpo6cbeginE
	.align		8
        /*0018*/ 	.dword	_ZN74_INTERNAL_f62ed924_38_flash_fwd_hdim256_bf16_softcap_sm80_cu_bdbb69e5_37874cuda3std3__45__cpo4cendE
	.align		8
        /*0020*/ 	.dword	_ZN74_INTERNAL_f62ed924_38_flash_fwd_hdim256_bf16_softcap_sm80_cu_bdbb69e5_37874cuda3std3__476_GLOBAL__N__f62ed924_38_flash_fwd_hdim256_bf16_softcap_sm80_cu_bdbb69e5_37876ignoreE
	.align		8
        /*0028*/ 	.dword	_ZN74_INTERNAL_f62ed924_38_flash_fwd_hdim256_bf16_softcap_sm80_cu_bdbb69e5_37874cuda3std3__419piecewise_constructE
	.align		8
        /*0030*/ 	.dword	_ZN74_INTERNAL_f62ed924_38_flash_fwd_hdim256_bf16_softcap_sm80_cu_bdbb69e5_37874cuda3std3__48in_placeE
	.align		8
        /*0038*/ 	.dword	_ZN74_INTERNAL_f62ed924_38_flash_fwd_hdim256_bf16_softcap_sm80_cu_bdbb69e5_37874cuda3std6ranges3__45__cpo4swapE
	.align		8
        /*0040*/ 	.dword	_ZN74_INTERNAL_f62ed924_38_flash_fwd_hdim256_bf16_softcap_sm80_cu_bdbb69e5_37874cuda3std6ranges3__45__cpo9iter_moveE
	.align		8
        /*0048*/ 	.dword	_ZN74_INTERNAL_f62ed924_38_flash_fwd_hdim256_bf16_softcap_sm80_cu_bdbb69e5_37874cute7productE
	.align		8
        /*0050*/ 	.dword	_ZN74_INTERNAL_f62ed924_38_flash_fwd_hdim256_bf16_softcap_sm80_cu_bdbb69e5_37874cute1_E


//--------------------- .text._ZN7cutlass13device_kernelIN5flash19enable_sm80_to_sm89INS1_16FlashAttnFwdSm80INS1_25CollectiveMainloopFwdSm80ILi8ELi1ELb1EN4cute5tupleIJNS5_1CILi128EEENS7_ILi64EEENS7_ILi256EEEEEELi256ENS_10bfloat16_tEfNS_4arch4Sm80ELb0ELb0ELb1ELb0ELb0ELb0ELb1ELb0EEENS1_21CollectiveEpilogueFwdINS6_IJS8_SA_S9_EEENS6_IJNS7_ILi1EEESI_SI_EEESC_SE_Li256ELb0ELb1ELb0ELb0EEENS1_19SingleTileSchedulerILb0ELb0ELb1ELi128EEEEEEEEEvNT_6ParamsE --------------------------
	.section	.text._ZN7cutlass13device_kernelIN5flash19enable_sm80_to_sm89INS1_16FlashAttnFwdSm80INS1_25CollectiveMainloopFwdSm80ILi8ELi1ELb1EN4cute5tupleIJNS5_1CILi128EEENS7_ILi64EEENS7_ILi256EEEEEELi256ENS_10bfloat16_tEfNS_4arch4Sm80ELb0ELb0ELb1ELb0ELb0ELb0ELb1ELb0EEENS1_21CollectiveEpilogueFwdINS6_IJS8_SA_S9_EEENS6_IJNS7_ILi1EEESI_SI_EEESC_SE_Li256ELb0ELb1ELb0ELb0EEENS1_19SingleTileSchedulerILb0ELb0ELb1ELi128EEEEEEEEEvNT_6ParamsE,"ax",@progbits
	.align	128
.text._ZN7cutlass13device_kernelIN5flash19enable_sm80_to_sm89INS1_16FlashAttnFwdSm80INS1_25CollectiveMainloopFwdSm80ILi8ELi1ELb1EN4cute5tupleIJNS5_1CILi128EEENS7_ILi64EEENS7_ILi256EEEEEELi256ENS_10bfloat16_tEfNS_4arch4Sm80ELb0ELb0ELb1ELb0ELb0ELb0ELb1ELb0EEENS1_21CollectiveEpilogueFwdINS6_IJS8_SA_S9_EEENS6_IJNS7_ILi1EEESI_SI_EEESC_SE_Li256ELb0ELb1ELb0ELb0EEENS1_19SingleTileSchedulerILb0ELb0ELb1ELi128EEEEEEEEEvNT_6ParamsE:
        .type           _ZN7cutlass13device_kernelIN5flash19enable_sm80_to_sm89INS1_16FlashAttnFwdSm80INS1_25CollectiveMainloopFwdSm80ILi8ELi1ELb1EN4cute5tupleIJNS5_1CILi128EEENS7_ILi64EEENS7_ILi256EEEEEELi256ENS_10bfloat16_tEfNS_4arch4Sm80ELb0ELb0ELb1ELb0ELb0ELb0ELb1ELb0EEENS1_21CollectiveEpilogueFwdINS6_IJS8_SA_S9_EEENS6_IJNS7_ILi1EEESI_SI_EEESC_SE_Li256ELb0ELb1ELb0ELb0EEENS1_19SingleTileSchedulerILb0ELb0ELb1ELi128EEEEEEEEEvNT_6ParamsE,@function
        .size           _ZN7cutlass13device_kernelIN5flash19enable_sm80_to_sm89INS1_16FlashAttnFwdSm80INS1_25CollectiveMainloopFwdSm80ILi8ELi1ELb1EN4cute5tupleIJNS5_1CILi128EEENS7_ILi64EEENS7_ILi256EEEEEELi256ENS_10bfloat16_tEfNS_4arch4Sm80ELb0ELb0ELb1ELb0ELb0ELb0ELb1ELb0EEENS1_21CollectiveEpilogueFwdINS6_IJS8_SA_S9_EEENS6_IJNS7_ILi1EEESI_SI_EEESC_SE_Li256ELb0ELb1ELb0ELb0EEENS1_19SingleTileSchedulerILb0ELb0ELb1ELi128EEEEEEEEEvNT_6ParamsE,(.L_x_18 - _ZN7cutlass13device_kernelIN5flash19enable_sm80_to_sm89INS1_16FlashAttnFwdSm80INS1_25CollectiveMainloopFwdSm80ILi8ELi1ELb1EN4cute5tupleIJNS5_1CILi128EEENS7_ILi64EEENS7_ILi256EEEEEELi256ENS_10bfloat16_tEfNS_4arch4Sm80ELb0ELb0ELb1ELb0ELb0ELb0ELb1ELb0EEENS1_21CollectiveEpilogueFwdINS6_IJS8_SA_S9_EEENS6_IJNS7_ILi1EEESI_SI_EEESC_SE_Li256ELb0ELb1ELb0ELb0EEENS1_19SingleTileSchedulerILb0ELb0ELb1ELi128EEEEEEEEEvNT_6ParamsE)
        .other          _ZN7cutlass13device_kernelIN5flash19enable_sm80_to_sm89INS1_16FlashAttnFwdSm80INS1_25CollectiveMainloopFwdSm80ILi8ELi1ELb1EN4cute5tupleIJNS5_1CILi128EEENS7_ILi64EEENS7_ILi256EEEEEELi256ENS_10bfloat16_tEfNS_4arch4Sm80ELb0ELb0ELb1ELb0ELb0ELb0ELb1ELb0EEENS1_21CollectiveEpilogueFwdINS6_IJS8_SA_S9_EEENS6_IJNS7_ILi1EEESI_SI_EEESC_SE_Li256ELb0ELb1ELb0ELb0EEENS1_19SingleTileSchedulerILb0ELb0ELb1ELi128EEEEEEEEEvNT_6ParamsE,@"STO_CUDA_ENTRY STV_DEFAULT"
_ZN7cutlass13device_kernelIN5flash19enable_sm80_to_sm89INS1_16FlashAttnFwdSm80INS1_25CollectiveMainloopFwdSm80ILi8ELi1ELb1EN4cute5tupleIJNS5_1CILi128EEENS7_ILi64EEENS7_ILi256EEEEEELi256ENS_10bfloat16_tEfNS_4arch4Sm80ELb0ELb0ELb1ELb0ELb0ELb0ELb1ELb0EEENS1_21CollectiveEpilogueFwdINS6_IJS8_SA_S9_EEENS6_IJNS7_ILi1EEESI_SI_EEESC_SE_Li256ELb0ELb1ELb0ELb0EEENS1_19SingleTileSchedulerILb0ELb0ELb1ELi128EEEEEEEEEvNT_6ParamsE:
[----:B------:R-:W-:Y:S01]  /*0000*/  LDC R1, c[0x0][0x28] ;  /* 0x00000a00ff017b82 */ /* 0x000fe20000000800 */
[----:B------:R-:W-:Y:S05]  /*0010*/  EXIT ;  /* 0x000000000000794d */ /* 0x000fea0003800000 */
.L_x_0:
[----:B------:R-:W-:-:S00]  /*0020*/  BRA `(.L_x_0) ;  /* 0xfffffffc00fc7947 */ /* 0x000fc0000383ffff */
[----:B------:R-:W-:-:S00]  /*0030*/  NOP ;  /* 0x0000000000007918 */ /* 0x000fc00000000000 */
        /* <DEDUP_REMOVED lines=12> */
.L_x_18:


//--------------------- .text._ZN7cutlass13device_kernelIN5flash19enable_sm80_to_sm89INS1_16FlashAttnFwdSm80INS1_25CollectiveMainloopFwdSm80ILi8ELi1ELb1EN4cute5tupleIJNS5_1CILi128EEENS7_ILi64EEENS7_ILi256EEEEEELi256ENS_10bfloat16_tEfNS_4arch4Sm80ELb0ELb0ELb1ELb1ELb0ELb0ELb1ELb0EEENS1_21CollectiveEpilogueFwdINS6_IJS8_SA_S9_EEENS6_IJNS7_ILi1EEESI_SI_EEESC_SE_Li256ELb1ELb1ELb0ELb0EEENS1_19SingleTileSchedulerILb1ELb0ELb1ELi128EEEEEEEEEvNT_6ParamsE --------------------------
	.section	.text._ZN7cutlass13device_kernelIN5flash19enable_sm80_to_sm89INS1_16FlashAttnFwdSm80INS1_25CollectiveMainloopFwdSm80ILi8ELi1ELb1EN4cute5tupleIJNS5_1CILi128EEENS7_ILi64EEENS7_ILi256EEEEEELi256ENS_10bfloat16_tEfNS_4arch4Sm80ELb0ELb0ELb1ELb1ELb0ELb0ELb1ELb0EEENS1_21CollectiveEpilogueFwdINS6_IJS8_SA_S9_EEENS6_IJNS7_ILi1EEESI_SI_EEESC_SE_Li256ELb1ELb1ELb0ELb0EEENS1_19SingleTileSchedulerILb1ELb0ELb1ELi128EEEEEEEEEvNT_6ParamsE,"ax",@progbits
	.align	128
.text._ZN7cutlass13device_kernelIN5flash19enable_sm80_to_sm89INS1_16FlashAttnFwdSm80INS1_25CollectiveMainloopFwdSm80ILi8ELi1ELb1EN4cute5tupleIJNS5_1CILi128EEENS7_ILi64EEENS7_ILi256EEEEEELi256ENS_10bfloat16_tEfNS_4arch4Sm80ELb0ELb0ELb1ELb1ELb0ELb0ELb1ELb0EEENS1_21CollectiveEpilogueFwdINS6_IJS8_SA_S9_EEENS6_IJNS7_ILi1EEESI_SI_EEESC_SE_Li256ELb1ELb1ELb0ELb0EEENS1_19SingleTileSchedulerILb1ELb0ELb1ELi128EEEEEEEEEvNT_6ParamsE:
        .type           _ZN7cutlass13device_kernelIN5flash19enable_sm80_to_sm89INS1_16FlashAttnFwdSm80INS1_25CollectiveMainloopFwdSm80ILi8ELi1ELb1EN4cute5tupleIJNS5_1CILi128EEENS7_ILi64EEENS7_ILi256EEEEEELi256ENS_10bfloat16_tEfNS_4arch4Sm80ELb0ELb0ELb1ELb1ELb0ELb0ELb1ELb0EEENS1_21CollectiveEpilogueFwdINS6_IJS8_SA_S9_EEENS6_IJNS7_ILi1EEESI_SI_EEESC_SE_Li256ELb1ELb1ELb0ELb0EEENS1_19SingleTileSchedulerILb1ELb0ELb1ELi128EEEEEEEEEvNT_6ParamsE,@function
        .size           _ZN7cutlass13device_kernelIN5flash19enable_sm80_to_sm89INS1_16FlashAttnFwdSm80INS1_25CollectiveMainloopFwdSm80ILi8ELi1ELb1EN4cute5tupleIJNS5_1CILi128EEENS7_ILi64EEENS7_ILi256EEEEEELi256ENS_10bfloat16_tEfNS_4arch4Sm80ELb0ELb0ELb1ELb1ELb0ELb0ELb1ELb0EEENS1_21CollectiveEpilogueFwdINS6_IJS8_SA_S9_EEENS6_IJNS7_ILi1EEESI_SI_EEESC_SE_Li256ELb1ELb1ELb0ELb0EEENS1_19SingleTileSchedulerILb1ELb0ELb1ELi128EEEEEEEEEvNT_6ParamsE,(.L_x_19 - _ZN7cutlass13device_kernelIN5flash19enable_sm80_to_sm89INS1_16FlashAttnFwdSm80INS1_25CollectiveMainloopFwdSm80ILi8ELi1ELb1EN4cute5tupleIJNS5_1CILi128EEENS7_ILi64EEENS7_ILi256EEEEEELi256ENS_10bfloat16_tEfNS_4arch4Sm80ELb0ELb0ELb1ELb1ELb0ELb0ELb1ELb0EEENS1_21CollectiveEpilogueFwdINS6_IJS8_SA_S9_EEENS6_IJNS7_ILi1EEESI_SI_EEESC_SE_Li256ELb1ELb1ELb0ELb0EEENS1_19SingleTileSchedulerILb1ELb0ELb1ELi128EEEEEEEEEvNT_6ParamsE)
        .other          _ZN7cutlass13device_kernelIN5flash19enable_sm80_to_sm89INS1_16FlashAttnFwdSm80INS1_25CollectiveMainloopFwdSm80ILi8ELi1ELb1EN4cute5tupleIJNS5_1CILi128EEENS7_ILi64EEENS7_ILi256EEEEEELi256ENS_10bfloat16_tEfNS_4arch4Sm80ELb0ELb0ELb1ELb1ELb0ELb0ELb1ELb0EEENS1_21CollectiveEpilogueFwdINS6_IJS8_SA_S9_EEENS6_IJNS7_ILi1EEESI_SI_EEESC_SE_Li256ELb1ELb1ELb0ELb0EEENS1_19SingleTileSchedulerILb1ELb0ELb1ELi128EEEEEEEEEvNT_6ParamsE,@"STO_CUDA_ENTRY STV_DEFAULT"
_ZN7cutlass13device_kernelIN5flash19enable_sm80_to_sm89INS1_16FlashAttnFwdSm80INS1_25CollectiveMainloopFwdSm80ILi8ELi1ELb1EN4cute5tupleIJNS5_1CILi128EEENS7_ILi64EEENS7_ILi256EEEEEELi256ENS_10bfloat16_tEfNS_4arch4Sm80ELb0ELb0ELb1ELb1ELb0ELb0ELb1ELb0EEENS1_21CollectiveEpilogueFwdINS6_IJS8_SA_S9_EEENS6_IJNS7_ILi1EEESI_SI_EEESC_SE_Li256ELb1ELb1ELb0ELb0EEENS1_19SingleTileSchedulerILb1ELb0ELb1ELi128EEEEEEEEEvNT_6ParamsE:
[----:B------:R-:W-:Y:S01]  /*0000*/  LDC R1, c[0x0][0x28] ;  /* 0x00000a00ff017b82 */ /* 0x000fe20000000800 */
[----:B------:R-:W-:Y:S05]  /*0010*/  EXIT ;  /* 0x000000000000794d */ /* 0x000fea0003800000 */
.L_x_1:
        /* <DEDUP_REMOVED lines=14> */
.L_x_19:


//--------------------- .text._ZN7cutlass13device_kernelIN5flash19enable_sm80_to_sm89INS1_16FlashAttnFwdSm80INS1_25CollectiveMainloopFwdSm80ILi8ELi1ELb0EN4cute5tupleIJNS5_1CILi128EEENS7_ILi32EEENS7_ILi256EEEEEELi256ENS_10bfloat16_tEfNS_4arch4Sm80ELb0ELb0ELb1ELb1ELb0ELb1ELb1ELb0EEENS1_21CollectiveEpilogueFwdINS6_IJS8_SA_S9_EEENS6_IJNS7_ILi1EEESI_SI_EEESC_SE_Li256ELb1ELb1ELb0ELb0EEENS1_19SingleTileSchedulerILb1ELb0ELb1ELi128EEEEEEEEEvNT_6ParamsE --------------------------
	.section	.text._ZN7cutlass13device_kernelIN5flash19enable_sm80_to_sm89INS1_16FlashAttnFwdSm80INS1_25CollectiveMainloopFwdSm80ILi8ELi1ELb0EN4cute5tupleIJNS5_1CILi128EEENS7_ILi32EEENS7_ILi256EEEEEELi256ENS_10bfloat16_tEfNS_4arch4Sm80ELb0ELb0ELb1ELb1ELb0ELb1ELb1ELb0EEENS1_21CollectiveEpilogueFwdINS6_IJS8_SA_S9_EEENS6_IJNS7_ILi1EEESI_SI_EEESC_SE_Li256ELb1ELb1ELb0ELb0EEENS1_19SingleTileSchedulerILb1ELb0ELb1ELi128EEEEEEEEEvNT_6ParamsE,"ax",@progbits
	.align	128
.text._ZN7cutlass13device_kernelIN5flash19enable_sm80_to_sm89INS1_16FlashAttnFwdSm80INS1_25CollectiveMainloopFwdSm80ILi8ELi1ELb0EN4cute5tupleIJNS5_1CILi128EEENS7_ILi32EEENS7_ILi256EEEEEELi256ENS_10bfloat16_tEfNS_4arch4Sm80ELb0ELb0ELb1ELb1ELb0ELb1ELb1ELb0EEENS1_21CollectiveEpilogueFwdINS6_IJS8_SA_S9_EEENS6_IJNS7_ILi1EEESI_SI_EEESC_SE_Li256ELb1ELb1ELb0ELb0EEENS1_19SingleTileSchedulerILb1ELb0ELb1ELi128EEEEEEEEEvNT_6ParamsE:
        .type           _ZN7cutlass13device_kernelIN5flash19enable_sm80_to_sm89INS1_16FlashAttnFwdSm80INS1_25CollectiveMainloopFwdSm80ILi8ELi1ELb0EN4cute5tupleIJNS5_1CILi128EEENS7_ILi32EEENS7_ILi256EEEEEELi256ENS_10bfloat16_tEfNS_4arch4Sm80ELb0ELb0ELb1ELb1ELb0ELb1ELb1ELb0EEENS1_21CollectiveEpilogueFwdINS6_IJS8_SA_S9_EEENS6_IJNS7_ILi1EEESI_SI_EEESC_SE_Li256ELb1ELb1ELb0ELb0EEENS1_19SingleTileSchedulerILb1ELb0ELb1ELi128EEEEEEEEEvNT_6ParamsE,@function
        .size           _ZN7cutlass13device_kernelIN5flash19enable_sm80_to_sm89INS1_16FlashAttnFwdSm80INS1_25CollectiveMainloopFwdSm80ILi8ELi1ELb0EN4cute5tupleIJNS5_1CILi128EEENS7_ILi32EEENS7_ILi256EEEEEELi256ENS_10bfloat16_tEfNS_4arch4Sm80ELb0ELb0ELb1ELb1ELb0ELb1ELb1ELb0EEENS1_21CollectiveEpilogueFwdINS6_IJS8_SA_S9_EEENS6_IJNS7_ILi1EEESI_SI_EEESC_SE_Li256ELb1ELb1ELb0ELb0EEENS1_19SingleTileSchedulerILb1ELb0ELb1ELi128EEEEEEEEEvNT_6ParamsE,(.L_x_20 - _ZN7cutlass13device_kernelIN5flash19enable_sm80_to_sm89INS1_16FlashAttnFwdSm80INS1_25CollectiveMainloopFwdSm80ILi8ELi1ELb0EN4cute5tupleIJNS5_1CILi128EEENS7_ILi32EEENS7_ILi256EEEEEELi256ENS_10bfloat16_tEfNS_4arch4Sm80ELb0ELb0ELb1ELb1ELb0ELb1ELb1ELb0EEENS1_21CollectiveEpilogueFwdINS6_IJS8_SA_S9_EEENS6_IJNS7_ILi1EEESI_SI_EEESC_SE_Li256ELb1ELb1ELb0ELb0EEENS1_19SingleTileSchedulerILb1ELb0ELb1ELi128EEEEEEEEEvNT_6ParamsE)
        .other          _ZN7cutlass13device_kernelIN5flash19enable_sm80_to_sm89INS1_16FlashAttnFwdSm80INS1_25CollectiveMainloopFwdSm80ILi8ELi1ELb0EN4cute5tupleIJNS5_1CILi128EEENS7_ILi32EEENS7_ILi256EEEEEELi256ENS_10bfloat16_tEfNS_4arch4Sm80ELb0ELb0ELb1ELb1ELb0ELb1ELb1ELb0EEENS1_21CollectiveEpilogueFwdINS6_IJS8_SA_S9_EEENS6_IJNS7_ILi1EEESI_SI_EEESC_SE_Li256ELb1ELb1ELb0ELb0EEENS1_19SingleTileSchedulerILb1ELb0ELb1ELi128EEEEEEEEEvNT_6ParamsE,@"STO_CUDA_ENTRY STV_DEFAULT"
_ZN7cutlass13device_kernelIN5flash19enable_sm80_to_sm89INS1_16FlashAttnFwdSm80INS1_25CollectiveMainloopFwdSm80ILi8ELi1ELb0EN4cute5tupleIJNS5_1CILi128EEENS7_ILi32EEENS7_ILi256EEEEEELi256ENS_10bfloat16_tEfNS_4arch4Sm80ELb0ELb0ELb1ELb1ELb0ELb1ELb1ELb0EEENS1_21CollectiveEpilogueFwdINS6_IJS8_SA_S9_EEENS6_IJNS7_ILi1EEESI_SI_EEESC_SE_Li256ELb1ELb1ELb0ELb0EEENS1_19SingleTileSchedulerILb1ELb0ELb1ELi128EEEEEEEEEvNT_6ParamsE:
[----:B------:R-:W-:Y:S01]  /*0000*/  LDC R1, c[0x0][0x28] ;  /* 0x00000a00ff017b82 */ /* 0x000fe20000000800 */
[----:B------:R-:W-:Y:S05]  /*0010*/  EXIT ;  /* 0x000000000000794d */ /* 0x000fea0003800000 */
.L_x_2:
        /* <DEDUP_REMOVED lines=14> */
.L_x_20:


//--------------------- .text._ZN7cutlass13device_kernelIN5flash19enable_sm80_to_sm89INS1_16FlashAttnFwdSm80INS1_25CollectiveMainloopFwdSm80ILi8ELi1ELb1EN4cute5tupleIJNS5_1CILi128EEENS7_ILi48EEENS7_ILi256EEEEEELi256ENS_10bfloat16_tEfNS_4arch4Sm80ELb0ELb1ELb1ELb0ELb0ELb0ELb1ELb0EEENS1_21CollectiveEpilogueFwdINS6_IJS8_SA_S9_EEENS6_IJNS7_ILi1EEESI_SI_EEESC_SE_Li256ELb0ELb1ELb0ELb0EEENS1_19SingleTileSchedulerILb0ELb0ELb1ELi128EEEEEEEEEvNT_6ParamsE --------------------------
	.section	.text._ZN7cutlass13device_kernelIN5flash19enable_sm80_to_sm89INS1_16FlashAttnFwdSm80INS1_25CollectiveMainloopFwdSm80ILi8ELi1ELb1EN4cute5tupleIJNS5_1CILi128EEENS7_ILi48EEENS7_ILi256EEEEEELi256ENS_10bfloat16_tEfNS_4arch4Sm80ELb0ELb1ELb1ELb0ELb0ELb0ELb1ELb0EEENS1_21CollectiveEpilogueFwdINS6_IJS8_SA_S9_EEENS6_IJNS7_ILi1EEESI_SI_EEESC_SE_Li256ELb0ELb1ELb0ELb0EEENS1_19SingleTileSchedulerILb0ELb0ELb1ELi128EEEEEEEEEvNT_6ParamsE,"ax",@progbits
	.align	128
.text._ZN7cutlass13device_kernelIN5flash19enable_sm80_to_sm89INS1_16FlashAttnFwdSm80INS1_25CollectiveMainloopFwdSm80ILi8ELi1ELb1EN4cute5tupleIJNS5_1CILi128EEENS7_ILi48EEENS7_ILi256EEEEEELi256ENS_10bfloat16_tEfNS_4arch4Sm80ELb0ELb1ELb1ELb0ELb0ELb0ELb1ELb0EEENS1_21CollectiveEpilogueFwdINS6_IJS8_SA_S9_EEENS6_IJNS7_ILi1EEESI_SI_EEESC_SE_Li256ELb0ELb1ELb0ELb0EEENS1_19SingleTileSchedulerILb0ELb0ELb1ELi128EEEEEEEEEvNT_6ParamsE:
        .type           _ZN7cutlass13device_kernelIN5flash19enable_sm80_to_sm89INS1_16FlashAttnFwdSm80INS1_25CollectiveMainloopFwdSm80ILi8ELi1ELb1EN4cute5tupleIJNS5_1CILi128EEENS7_ILi48EEENS7_ILi256EEEEEELi256ENS_10bfloat16_tEfNS_4arch4Sm80ELb0ELb1ELb1ELb0ELb0ELb0ELb1ELb0EEENS1_21CollectiveEpilogueFwdINS6_IJS8_SA_S9_EEENS6_IJNS7_ILi1EEESI_SI_EEESC_SE_Li256ELb0ELb1ELb0ELb0EEENS1_19SingleTileSchedulerILb0ELb0ELb1ELi128EEEEEEEEEvNT_6ParamsE,@function
        .size           _ZN7cutlass13device_kernelIN5flash19enable_sm80_to_sm89INS1_16FlashAttnFwdSm80INS1_25CollectiveMainloopFwdSm80ILi8ELi1ELb1EN4cute5tupleIJNS5_1CILi128EEENS7_ILi48EEENS7_ILi256EEEEEELi256ENS_10bfloat16_tEfNS_4arch4Sm80ELb0ELb1ELb1ELb0ELb0ELb0ELb1ELb0EEENS1_21CollectiveEpilogueFwdINS6_IJS8_SA_S9_EEENS6_IJNS7_ILi1EEESI_SI_EEESC_SE_Li256ELb0ELb1ELb0ELb0EEENS1_19SingleTileSchedulerILb0ELb0ELb1ELi128EEEEEEEEEvNT_6ParamsE,(.L_x_21 - _ZN7cutlass13device_kernelIN5flash19enable_sm80_to_sm89INS1_16FlashAttnFwdSm80INS1_25CollectiveMainloopFwdSm80ILi8ELi1ELb1EN4cute5tupleIJNS5_1CILi128EEENS7_ILi48EEENS7_ILi256EEEEEELi256ENS_10bfloat16_tEfNS_4arch4Sm80ELb0ELb1ELb1ELb0ELb0ELb0ELb1ELb0EEENS1_21CollectiveEpilogueFwdINS6_IJS8_SA_S9_EEENS6_IJNS7_ILi1EEESI_SI_EEESC_SE_Li256ELb0ELb1ELb0ELb0EEENS1_19SingleTileSchedulerILb0ELb0ELb1ELi128EEEEEEEEEvNT_6ParamsE)
        .other          _ZN7cutlass13device_kernelIN5flash19enable_sm80_to_sm89INS1_16FlashAttnFwdSm80INS1_25CollectiveMainloopFwdSm80ILi8ELi1ELb1EN4cute5tupleIJNS5_1CILi128EEENS7_ILi48EEENS7_ILi256EEEEEELi256ENS_10bfloat16_tEfNS_4arch4Sm80ELb0ELb1ELb1ELb0ELb0ELb0ELb1ELb0EEENS1_21CollectiveEpilogueFwdINS6_IJS8_SA_S9_EEENS6_IJNS7_ILi1EEESI_SI_EEESC_SE_Li256ELb0ELb1ELb0ELb0EEENS1_19SingleTileSchedulerILb0ELb0ELb1ELi128EEEEEEEEEvNT_6ParamsE,@"STO_CUDA_ENTRY STV_DEFAULT"
_ZN7cutlass13device_kernelIN5flash19enable_sm80_to_sm89INS1_16FlashAttnFwdSm80INS1_25CollectiveMainloopFwdSm80ILi8ELi1ELb1EN4cute5tupleIJNS5_1CILi128EEENS7_ILi48EEENS7_ILi256EEEEEELi256ENS_10bfloat16_tEfNS_4arch4Sm80ELb0ELb1ELb1ELb0ELb0ELb0ELb1ELb0EEENS1_21CollectiveEpilogueFwdINS6_IJS8_SA_S9_EEENS6_IJNS7_ILi1EEESI_SI_EEESC_SE_Li256ELb0ELb1ELb0ELb0EEENS1_19SingleTileSchedulerILb0ELb0ELb1ELi128EEEEEEEEEvNT_6ParamsE:
[----:B------:R-:W-:Y:S01]  /*0000*/  LDC R1, c[0x0][0x28] ;  /* 0x00000a00ff017b82 */ /* 0x000fe20000000800 */
[----:B------:R-:W-:Y:S05]  /*0010*/  EXIT ;  /* 0x000000000000794d */ /* 0x000fea0003800000 */
.L_x_3:
        /* <DEDUP_REMOVED lines=14> */
.L_x_21:


//--------------------- .text._ZN7cutlass13device_kernelIN5flash19enable_sm80_to_sm89INS1_16FlashAttnFwdSm80INS1_25CollectiveMainloopFwdSm80ILi8ELi1ELb1EN4cute5tupleIJNS5_1CILi128EEENS7_ILi48EEENS7_ILi256EEEEEELi256ENS_10bfloat16_tEfNS_4arch4Sm80ELb0ELb1ELb1ELb1ELb0ELb0ELb1ELb0EEENS1_21CollectiveEpilogueFwdINS6_IJS8_SA_S9_EEENS6_IJNS7_ILi1EEESI_SI_EEESC_SE_Li256ELb1ELb1ELb0ELb0EEENS1_19SingleTileSchedulerILb1ELb0ELb1ELi128EEEEEEEEEvNT_6ParamsE --------------------------
	.section	.text._ZN7cutlass13device_kernelIN5flash19enable_sm80_to_sm89INS1_16FlashAttnFwdSm80INS1_25CollectiveMainloopFwdSm80ILi8ELi1ELb1EN4cute5tupleIJNS5_1CILi128EEENS7_ILi48EEENS7_ILi256EEEEEELi256ENS_10bfloat16_tEfNS_4arch4Sm80ELb0ELb1ELb1ELb1ELb0ELb0ELb1ELb0EEENS1_21CollectiveEpilogueFwdINS6_IJS8_SA_S9_EEENS6_IJNS7_ILi1EEESI_SI_EEESC_SE_Li256ELb1ELb1ELb0ELb0EEENS1_19SingleTileSchedulerILb1ELb0ELb1ELi128EEEEEEEEEvNT_6ParamsE,"ax",@progbits
	.align	128
.text._ZN7cutlass13device_kernelIN5flash19enable_sm80_to_sm89INS1_16FlashAttnFwdSm80INS1_25CollectiveMainloopFwdSm80ILi8ELi1ELb1EN4cute5tupleIJNS5_1CILi128EEENS7_ILi48EEENS7_ILi256EEEEEELi256ENS_10bfloat16_tEfNS_4arch4Sm80ELb0ELb1ELb1ELb1ELb0ELb0ELb1ELb0EEENS1_21CollectiveEpilogueFwdINS6_IJS8_SA_S9_EEENS6_IJNS7_ILi1EEESI_SI_EEESC_SE_Li256ELb1ELb1ELb0ELb0EEENS1_19SingleTileSchedulerILb1ELb0ELb1ELi128EEEEEEEEEvNT_6ParamsE:
        .type           _ZN7cutlass13device_kernelIN5flash19enable_sm80_to_sm89INS1_16FlashAttnFwdSm80INS1_25CollectiveMainloopFwdSm80ILi8ELi1ELb1EN4cute5tupleIJNS5_1CILi128EEENS7_ILi48EEENS7_ILi256EEEEEELi256ENS_10bfloat16_tEfNS_4arch4Sm80ELb0ELb1ELb1ELb1ELb0ELb0ELb1ELb0EEENS1_21CollectiveEpilogueFwdINS6_IJS8_SA_S9_EEENS6_IJNS7_ILi1EEESI_SI_EEESC_SE_Li256ELb1ELb1ELb0ELb0EEENS1_19SingleTileSchedulerILb1ELb0ELb1ELi128EEEEEEEEEvNT_6ParamsE,@function
        .size           _ZN7cutlass13device_kernelIN5flash19enable_sm80_to_sm89INS1_16FlashAttnFwdSm80INS1_25CollectiveMainloopFwdSm80ILi8ELi1ELb1EN4cute5tupleIJNS5_1CILi128EEENS7_ILi48EEENS7_ILi256EEEEEELi256ENS_10bfloat16_tEfNS_4arch4Sm80ELb0ELb1ELb1ELb1ELb0ELb0ELb1ELb0EEENS1_21CollectiveEpilogueFwdINS6_IJS8_SA_S9_EEENS6_IJNS7_ILi1EEESI_SI_EEESC_SE_Li256ELb1ELb1ELb0ELb0EEENS1_19SingleTileSchedulerILb1ELb0ELb1ELi128EEEEEEEEEvNT_6ParamsE,(.L_x_22 - _ZN7cutlass13device_kernelIN5flash19enable_sm80_to_sm89INS1_16FlashAttnFwdSm80INS1_25CollectiveMainloopFwdSm80ILi8ELi1ELb1EN4cute5tupleIJNS5_1CILi128EEENS7_ILi48EEENS7_ILi256EEEEEELi256ENS_10bfloat16_tEfNS_4arch4Sm80ELb0ELb1ELb1ELb1ELb0ELb0ELb1ELb0EEENS1_21CollectiveEpilogueFwdINS6_IJS8_SA_S9_EEENS6_IJNS7_ILi1EEESI_SI_EEESC_SE_Li256ELb1ELb1ELb0ELb0EEENS1_19SingleTileSchedulerILb1ELb0ELb1ELi128EEEEEEEEEvNT_6ParamsE)
        .other          _ZN7cutlass13device_kernelIN5flash19enable_sm80_to_sm89INS1_16FlashAttnFwdSm80INS1_25CollectiveMainloopFwdSm80ILi8ELi1ELb1EN4cute5tupleIJNS5_1CILi128EEENS7_ILi48EEENS7_ILi256EEEEEELi256ENS_10bfloat16_tEfNS_4arch4Sm80ELb0ELb1ELb1ELb1ELb0ELb0ELb1ELb0EEENS1_21CollectiveEpilogueFwdINS6_IJS8_SA_S9_EEENS6_IJNS7_ILi1EEESI_SI_EEESC_SE_Li256ELb1ELb1ELb0ELb0EEENS1_19SingleTileSchedulerILb1ELb0ELb1ELi128EEEEEEEEEvNT_6ParamsE,@"STO_CUDA_ENTRY STV_DEFAULT"
_ZN7cutlass13device_kernelIN5flash19enable_sm80_to_sm89INS1_16FlashAttnFwdSm80INS1_25CollectiveMainloopFwdSm80ILi8ELi1ELb1EN4cute5tupleIJNS5_1CILi128EEENS7_ILi48EEENS7_ILi256EEEEEELi256ENS_10bfloat16_tEfNS_4arch4Sm80ELb0ELb1ELb1ELb1ELb0ELb0ELb1ELb0EEENS1_21CollectiveEpilogueFwdINS6_IJS8_SA_S9_EEENS6_IJNS7_ILi1EEESI_SI_EEESC_SE_Li256ELb1ELb1ELb0ELb0EEENS1_19SingleTileSchedulerILb1ELb0ELb1ELi128EEEEEEEEEvNT_6ParamsE:
[----:B------:R-:W-:Y:S01]  /*0000*/  LDC R1, c[0x0][0x28] ;  /* 0x00000a00ff017b82 */ /* 0x000fe20000000800 */
[----:B------:R-:W-:Y:S05]  /*0010*/  EXIT ;  /* 0x000000000000794d */ /* 0x000fea0003800000 */
.L_x_4:
        /* <DEDUP_REMOVED lines=14> */
.L_x_22:


//--------------------- .text._ZN7cutlass13device_kernelIN5flash19enable_sm80_to_sm89INS1_16FlashAttnFwdSm80INS1_25CollectiveMainloopFwdSm80ILi8ELi1ELb0EN4cute5tupleIJNS5_1CILi128EEENS7_ILi32EEENS7_ILi256EEEEEELi256ENS_10bfloat16_tEfNS_4arch4Sm80ELb0ELb1ELb1ELb1ELb0ELb1ELb1ELb0EEENS1_21CollectiveEpilogueFwdINS6_IJS8_SA_S9_EEENS6_IJNS7_ILi1EEESI_SI_EEESC_SE_Li256ELb1ELb1ELb0ELb0EEENS1_19SingleTileSchedulerILb1ELb0ELb1ELi128EEEEEEEEEvNT_6ParamsE --------------------------
	.section	.text._ZN7cutlass13device_kernelIN5flash19enable_sm80_to_sm89INS1_16FlashAttnFwdSm80INS1_25CollectiveMainloopFwdSm80ILi8ELi1ELb0EN4cute5tupleIJNS5_1CILi128EEENS7_ILi32EEENS7_ILi256EEEEEELi256ENS_10bfloat16_tEfNS_4arch4Sm80ELb0ELb1ELb1ELb1ELb0ELb1ELb1ELb0EEENS1_21CollectiveEpilogueFwdINS6_IJS8_SA_S9_EEENS6_IJNS7_ILi1EEESI_SI_EEESC_SE_Li256ELb1ELb1ELb0ELb0EEENS1_19SingleTileSchedulerILb1ELb0ELb1ELi128EEEEEEEEEvNT_6ParamsE,"ax",@progbits
	.align	128
.text._ZN7cutlass13device_kernelIN5flash19enable_sm80_to_sm89INS1_16FlashAttnFwdSm80INS1_25CollectiveMainloopFwdSm80ILi8ELi1ELb0EN4cute5tupleIJNS5_1CILi128EEENS7_ILi32EEENS7_ILi256EEEEEELi256ENS_10bfloat16_tEfNS_4arch4Sm80ELb0ELb1ELb1ELb1ELb0ELb1ELb1ELb0EEENS1_21CollectiveEpilogueFwdINS6_IJS8_SA_S9_EEENS6_IJNS7_ILi1EEESI_SI_EEESC_SE_Li256ELb1ELb1ELb0ELb0EEENS1_19SingleTileSchedulerILb1ELb0ELb1ELi128EEEEEEEEEvNT_6ParamsE:
        .type           _ZN7cutlass13device_kernelIN5flash19enable_sm80_to_sm89INS1_16FlashAttnFwdSm80INS1_25CollectiveMainloopFwdSm80ILi8ELi1ELb0EN4cute5tupleIJNS5_1CILi128EEENS7_ILi32EEENS7_ILi256EEEEEELi256ENS_10bfloat16_tEfNS_4arch4Sm80ELb0ELb1ELb1ELb1ELb0ELb1ELb1ELb0EEENS1_21CollectiveEpilogueFwdINS6_IJS8_SA_S9_EEENS6_IJNS7_ILi1EEESI_SI_EEESC_SE_Li256ELb1ELb1ELb0ELb0EEENS1_19SingleTileSchedulerILb1ELb0ELb1ELi128EEEEEEEEEvNT_6ParamsE,@function
        .size           _ZN7cutlass13device_kernelIN5flash19enable_sm80_to_sm89INS1_16FlashAttnFwdSm80INS1_25CollectiveMainloopFwdSm80ILi8ELi1ELb0EN4cute5tupleIJNS5_1CILi128EEENS7_ILi32EEENS7_ILi256EEEEEELi256ENS_10bfloat16_tEfNS_4arch4Sm80ELb0ELb1ELb1ELb1ELb0ELb1ELb1ELb0EEENS1_21CollectiveEpilogueFwdINS6_IJS8_SA_S9_EEENS6_IJNS7_ILi1EEESI_SI_EEESC_SE_Li256ELb1ELb1ELb0ELb0EEENS1_19SingleTileSchedulerILb1ELb0ELb1ELi128EEEEEEEEEvNT_6ParamsE,(.L_x_23 - _ZN7cutlass13device_kernelIN5flash19enable_sm80_to_sm89INS1_16FlashAttnFwdSm80INS1_25CollectiveMainloopFwdSm80ILi8ELi1ELb0EN4cute5tupleIJNS5_1CILi128EEENS7_ILi32EEENS7_ILi256EEEEEELi256ENS_10bfloat16_tEfNS_4arch4Sm80ELb0ELb1ELb1ELb1ELb0ELb1ELb1ELb0EEENS1_21CollectiveEpilogueFwdINS6_IJS8_SA_S9_EEENS6_IJNS7_ILi1EEESI_SI_EEESC_SE_Li256ELb1ELb1ELb0ELb0EEENS1_19SingleTileSchedulerILb1ELb0ELb1ELi128EEEEEEEEEvNT_6ParamsE)
        .other          _ZN7cutlass13device_kernelIN5flash19enable_sm80_to_sm89INS1_16FlashAttnFwdSm80INS1_25CollectiveMainloopFwdSm80ILi8ELi1ELb0EN4cute5tupleIJNS5_1CILi128EEENS7_ILi32EEENS7_ILi256EEEEEELi256ENS_10bfloat16_tEfNS_4arch4Sm80ELb0ELb1ELb1ELb1ELb0ELb1ELb1ELb0EEENS1_21CollectiveEpilogueFwdINS6_IJS8_SA_S9_EEENS6_IJNS7_ILi1EEESI_SI_EEESC_SE_Li256ELb1ELb1ELb0ELb0EEENS1_19SingleTileSchedulerILb1ELb0ELb1ELi128EEEEEEEEEvNT_6ParamsE,@"STO_CUDA_ENTRY STV_DEFAULT"
_ZN7cutlass13device_kernelIN5flash19enable_sm80_to_sm89INS1_16FlashAttnFwdSm80INS1_25CollectiveMainloopFwdSm80ILi8ELi1ELb0EN4cute5tupleIJNS5_1CILi128EEENS7_ILi32EEENS7_ILi256EEEEEELi256ENS_10bfloat16_tEfNS_4arch4Sm80ELb0ELb1ELb1ELb1ELb0ELb1ELb1ELb0EEENS1_21CollectiveEpilogueFwdINS6_IJS8_SA_S9_EEENS6_IJNS7_ILi1EEESI_SI_EEESC_SE_Li256ELb1ELb1ELb0ELb0EEENS1_19SingleTileSchedulerILb1ELb0ELb1ELi128EEEEEEEEEvNT_6ParamsE:
[----:B------:R-:W-:Y:S01]  /*0000*/  LDC R1, c[0x0][0x28] ;  /* 0x00000a00ff017b82 */ /* 0x000fe20000000800 */
[----:B------:R-:W-:Y:S05]  /*0010*/  EXIT ;  /* 0x000000000000794d */ /* 0x000fea0003800000 */
.L_x_5:
        /* <DEDUP_REMOVED lines=14> */
.L_x_23:


//--------------------- .text._ZN7cutlass13device_kernelIN5flash19enable_sm80_to_sm89INS1_16FlashAttnFwdSm80INS1_25CollectiveMainloopFwdSm80ILi8ELi1ELb1EN4cute5tupleIJNS5_1CILi128EEENS7_ILi64EEENS7_ILi256EEEEEELi256ENS_10bfloat16_tEfNS_4arch4Sm80ELb1ELb0ELb1ELb0ELb0ELb0ELb1ELb0EEENS1_21CollectiveEpilogueFwdINS6_IJS8_SA_S9_EEENS6_IJNS7_ILi1EEESI_SI_EEESC_SE_Li256ELb0ELb1ELb0ELb0EEENS1_30DynamicPersistentTileSchedulerILi256ELi256ELb0ELb1ELb0EEEEEEEEEvNT_6ParamsE --------------------------
	.section	.text._ZN7cutlass13device_kernelIN5flash19enable_sm80_to_sm89INS1_16FlashAttnFwdSm80INS1_25CollectiveMainloopFwdSm80ILi8ELi1ELb1EN4cute5tupleIJNS5_1CILi128EEENS7_ILi64EEENS7_ILi256EEEEEELi256ENS_10bfloat16_tEfNS_4arch4Sm80ELb1ELb0ELb1ELb0ELb0ELb0ELb1ELb0EEENS1_21CollectiveEpilogueFwdINS6_IJS8_SA_S9_EEENS6_IJNS7_ILi1EEESI_SI_EEESC_SE_Li256ELb0ELb1ELb0ELb0EEENS1_30DynamicPersistentTileSchedulerILi256ELi256ELb0ELb1ELb0EEEEEEEEEvNT_6ParamsE,"ax",@progbits
	.align	128
.text._ZN7cutlass13device_kernelIN5flash19enable_sm80_to_sm89INS1_16FlashAttnFwdSm80INS1_25CollectiveMainloopFwdSm80ILi8ELi1ELb1EN4cute5tupleIJNS5_1CILi128EEENS7_ILi64EEENS7_ILi256EEEEEELi256ENS_10bfloat16_tEfNS_4arch4Sm80ELb1ELb0ELb1ELb0ELb0ELb0ELb1ELb0EEENS1_21CollectiveEpilogueFwdINS6_IJS8_SA_S9_EEENS6_IJNS7_ILi1EEESI_SI_EEESC_SE_Li256ELb0ELb1ELb0ELb0EEENS1_30DynamicPersistentTileSchedulerILi256ELi256ELb0ELb1ELb0EEEEEEEEEvNT_6ParamsE:
        .type           _ZN7cutlass13device_kernelIN5flash19enable_sm80_to_sm89INS1_16FlashAttnFwdSm80INS1_25CollectiveMainloopFwdSm80ILi8ELi1ELb1EN4cute5tupleIJNS5_1CILi128EEENS7_ILi64EEENS7_ILi256EEEEEELi256ENS_10bfloat16_tEfNS_4arch4Sm80ELb1ELb0ELb1ELb0ELb0ELb0ELb1ELb0EEENS1_21CollectiveEpilogueFwdINS6_IJS8_SA_S9_EEENS6_IJNS7_ILi1EEESI_SI_EEESC_SE_Li256ELb0ELb1ELb0ELb0EEENS1_30DynamicPersistentTileSchedulerILi256ELi256ELb0ELb1ELb0EEEEEEEEEvNT_6ParamsE,@function
        .size           _ZN7cutlass13device_kernelIN5flash19enable_sm80_to_sm89INS1_16FlashAttnFwdSm80INS1_25CollectiveMainloopFwdSm80ILi8ELi1ELb1EN4cute5tupleIJNS5_1CILi128EEENS7_ILi64EEENS7_ILi256EEEEEELi256ENS_10bfloat16_tEfNS_4arch4Sm80ELb1ELb0ELb1ELb0ELb0ELb0ELb1ELb0EEENS1_21CollectiveEpilogueFwdINS6_IJS8_SA_S9_EEENS6_IJNS7_ILi1EEESI_SI_EEESC_SE_Li256ELb0ELb1ELb0ELb0EEENS1_30DynamicPersistentTileSchedulerILi256ELi256ELb0ELb1ELb0EEEEEEEEEvNT_6ParamsE,(.L_x_24 - _ZN7cutlass13device_kernelIN5flash19enable_sm80_to_sm89INS1_16FlashAttnFwdSm80INS1_25CollectiveMainloopFwdSm80ILi8ELi1ELb1EN4cute5tupleIJNS5_1CILi128EEENS7_ILi64EEENS7_ILi256EEEEEELi256ENS_10bfloat16_tEfNS_4arch4Sm80ELb1ELb0ELb1ELb0ELb0ELb0ELb1ELb0EEENS1_21CollectiveEpilogueFwdINS6_IJS8_SA_S9_EEENS6_IJNS7_ILi1EEESI_SI_EEESC_SE_Li256ELb0ELb1ELb0ELb0EEENS1_30DynamicPersistentTileSchedulerILi256ELi256ELb0ELb1ELb0EEEEEEEEEvNT_6ParamsE)
        .other          _ZN7cutlass13device_kernelIN5flash19enable_sm80_to_sm89INS1_16FlashAttnFwdSm80INS1_25CollectiveMainloopFwdSm80ILi8ELi1ELb1EN4cute5tupleIJNS5_1CILi128EEENS7_ILi64EEENS7_ILi256EEEEEELi256ENS_10bfloat16_tEfNS_4arch4Sm80ELb1ELb0ELb1ELb0ELb0ELb0ELb1ELb0EEENS1_21CollectiveEpilogueFwdINS6_IJS8_SA_S9_EEENS6_IJNS7_ILi1EEESI_SI_EEESC_SE_Li256ELb0ELb1ELb0ELb0EEENS1_30DynamicPersistentTileSchedulerILi256ELi256ELb0ELb1ELb0EEEEEEEEEvNT_6ParamsE,@"STO_CUDA_ENTRY STV_DEFAULT"
_ZN7cutlass13device_kernelIN5flash19enable_sm80_to_sm89INS1_16FlashAttnFwdSm80INS1_25CollectiveMainloopFwdSm80ILi8ELi1ELb1EN4cute5tupleIJNS5_1CILi128EEENS7_ILi64EEENS7_ILi256EEEEEELi256ENS_10bfloat16_tEfNS_4arch4Sm80ELb1ELb0ELb1ELb0ELb0ELb0ELb1ELb0EEENS1_21CollectiveEpilogueFwdINS6_IJS8_SA_S9_EEENS6_IJNS7_ILi1EEESI_SI_EEESC_SE_Li256ELb0ELb1ELb0ELb0EEENS1_30DynamicPersistentTileSchedulerILi256ELi256ELb0ELb1ELb0EEEEEEEEEvNT_6ParamsE:
[----:B------:R-:W-:Y:S01]  /*0000*/  LDC R1, c[0x0][0x28] ;  /* 0x00000a00ff017b82 */ /* 0x000fe20000000800 */
[----:B------:R-:W-:Y:S05]  /*0010*/  EXIT ;  /* 0x000000000000794d */ /* 0x000fea0003800000 */
.L_x_6:
        /* <DEDUP_REMOVED lines=14> */
.L_x_24:


//--------------------- .text._ZN7cutlass13device_kernelIN5flash19enable_sm80_to_sm89INS1_16FlashAttnFwdSm80INS1_25CollectiveMainloopFwdSm80ILi8ELi1ELb1EN4cute5tupleIJNS5_1CILi128EEENS7_ILi64EEENS7_ILi256EEEEEELi256ENS_10bfloat16_tEfNS_4arch4Sm80ELb1ELb0ELb1ELb1ELb0ELb0ELb1ELb0EEENS1_21CollectiveEpilogueFwdINS6_IJS8_SA_S9_EEENS6_IJNS7_ILi1EEESI_SI_EEESC_SE_Li256ELb1ELb1ELb0ELb0EEENS1_19SingleTileSchedulerILb1ELb0ELb1ELi128EEEEEEEEEvNT_6ParamsE --------------------------
	.section	.text._ZN7cutlass13device_kernelIN5flash19enable_sm80_to_sm89INS1_16FlashAttnFwdSm80INS1_25CollectiveMainloopFwdSm80ILi8ELi1ELb1EN4cute5tupleIJNS5_1CILi128EEENS7_ILi64EEENS7_ILi256EEEEEELi256ENS_10bfloat16_tEfNS_4arch4Sm80ELb1ELb0ELb1ELb1ELb0ELb0ELb1ELb0EEENS1_21CollectiveEpilogueFwdINS6_IJS8_SA_S9_EEENS6_IJNS7_ILi1EEESI_SI_EEESC_SE_Li256ELb1ELb1ELb0ELb0EEENS1_19SingleTileSchedulerILb1ELb0ELb1ELi128EEEEEEEEEvNT_6ParamsE,"ax",@progbits
	.align	128
.text._ZN7cutlass13device_kernelIN5flash19enable_sm80_to_sm89INS1_16FlashAttnFwdSm80INS1_25CollectiveMainloopFwdSm80ILi8ELi1ELb1EN4cute5tupleIJNS5_1CILi128EEENS7_ILi64EEENS7_ILi256EEEEEELi256ENS_10bfloat16_tEfNS_4arch4Sm80ELb1ELb0ELb1ELb1ELb0ELb0ELb1ELb0EEENS1_21CollectiveEpilogueFwdINS6_IJS8_SA_S9_EEENS6_IJNS7_ILi1EEESI_SI_EEESC_SE_Li256ELb1ELb1ELb0ELb0EEENS1_19SingleTileSchedulerILb1ELb0ELb1ELi128EEEEEEEEEvNT_6ParamsE:
        .type           _ZN7cutlass13device_kernelIN5flash19enable_sm80_to_sm89INS1_16FlashAttnFwdSm80INS1_25CollectiveMainloopFwdSm80ILi8ELi1ELb1EN4cute5tupleIJNS5_1CILi128EEENS7_ILi64EEENS7_ILi256EEEEEELi256ENS_10bfloat16_tEfNS_4arch4Sm80ELb1ELb0ELb1ELb1ELb0ELb0ELb1ELb0EEENS1_21CollectiveEpilogueFwdINS6_IJS8_SA_S9_EEENS6_IJNS7_ILi1EEESI_SI_EEESC_SE_Li256ELb1ELb1ELb0ELb0EEENS1_19SingleTileSchedulerILb1ELb0ELb1ELi128EEEEEEEEEvNT_6ParamsE,@function
        .size           _ZN7cutlass13device_kernelIN5flash19enable_sm80_to_sm89INS1_16FlashAttnFwdSm80INS1_25CollectiveMainloopFwdSm80ILi8ELi1ELb1EN4cute5tupleIJNS5_1CILi128EEENS7_ILi64EEENS7_ILi256EEEEEELi256ENS_10bfloat16_tEfNS_4arch4Sm80ELb1ELb0ELb1ELb1ELb0ELb0ELb1ELb0EEENS1_21CollectiveEpilogueFwdINS6_IJS8_SA_S9_EEENS6_IJNS7_ILi1EEESI_SI_EEESC_SE_Li256ELb1ELb1ELb0ELb0EEENS1_19SingleTileSchedulerILb1ELb0ELb1ELi128EEEEEEEEEvNT_6ParamsE,(.L_x_25 - _ZN7cutlass13device_kernelIN5flash19enable_sm80_to_sm89INS1_16FlashAttnFwdSm80INS1_25CollectiveMainloopFwdSm80ILi8ELi1ELb1EN4cute5tupleIJNS5_1CILi128EEENS7_ILi64EEENS7_ILi256EEEEEELi256ENS_10bfloat16_tEfNS_4arch4Sm80ELb1ELb0ELb1ELb1ELb0ELb0ELb1ELb0EEENS1_21CollectiveEpilogueFwdINS6_IJS8_SA_S9_EEENS6_IJNS7_ILi1EEESI_SI_EEESC_SE_Li256ELb1ELb1ELb0ELb0EEENS1_19SingleTileSchedulerILb1ELb0ELb1ELi128EEEEEEEEEvNT_6ParamsE)
        .other          _ZN7cutlass13device_kernelIN5flash19enable_sm80_to_sm89INS1_16FlashAttnFwdSm80INS1_25CollectiveMainloopFwdSm80ILi8ELi1ELb1EN4cute5tupleIJNS5_1CILi128EEENS7_ILi64EEENS7_ILi256EEEEEELi256ENS_10bfloat16_tEfNS_4arch4Sm80ELb1ELb0ELb1ELb1ELb0ELb0ELb1ELb0EEENS1_21CollectiveEpilogueFwdINS6_IJS8_SA_S9_EEENS6_IJNS7_ILi1EEESI_SI_EEESC_SE_Li256ELb1ELb1ELb0ELb0EEENS1_19SingleTileSchedulerILb1ELb0ELb1ELi128EEEEEEEEEvNT_6ParamsE,@"STO_CUDA_ENTRY STV_DEFAULT"
_ZN7cutlass13device_kernelIN5flash19enable_sm80_to_sm89INS1_16FlashAttnFwdSm80INS1_25CollectiveMainloopFwdSm80ILi8ELi1ELb1EN4cute5tupleIJNS5_1CILi128EEENS7_ILi64EEENS7_ILi256EEEEEELi256ENS_10bfloat16_tEfNS_4arch4Sm80ELb1ELb0ELb1ELb1ELb0ELb0ELb1ELb0EEENS1_21CollectiveEpilogueFwdINS6_IJS8_SA_S9_EEENS6_IJNS7_ILi1EEESI_SI_EEESC_SE_Li256ELb1ELb1ELb0ELb0EEENS1_19SingleTileSchedulerILb1ELb0ELb1ELi128EEEEEEEEEvNT_6ParamsE:
[----:B------:R-:W-:Y:S01]  /*0000*/  LDC R1, c[0x0][0x28] ;  /* 0x00000a00ff017b82 */ /* 0x000fe20000000800 */
[----:B------:R-:W-:Y:S05]  /*0010*/  EXIT ;  /* 0x000000000000794d */ /* 0x000fea0003800000 */
.L_x_7:
        /* <DEDUP_REMOVED lines=14> */
.L_x_25:


//--------------------- .text._ZN7cutlass13device_kernelIN5flash19enable_sm80_to_sm89INS1_16FlashAttnFwdSm80INS1_25CollectiveMainloopFwdSm80ILi8ELi1ELb0EN4cute5tupleIJNS5_1CILi128EEENS7_ILi32EEENS7_ILi256EEEEEELi256ENS_10bfloat16_tEfNS_4arch4Sm80ELb1ELb0ELb1ELb1ELb0ELb1ELb1ELb0EEENS1_21CollectiveEpilogueFwdINS6_IJS8_SA_S9_EEENS6_IJNS7_ILi1EEESI_SI_EEESC_SE_Li256ELb1ELb1ELb0ELb0EEENS1_19SingleTileSchedulerILb1ELb0ELb1ELi128EEEEEEEEEvNT_6ParamsE --------------------------
	.section	.text._ZN7cutlass13device_kernelIN5flash19enable_sm80_to_sm89INS1_16FlashAttnFwdSm80INS1_25CollectiveMainloopFwdSm80ILi8ELi1ELb0EN4cute5tupleIJNS5_1CILi128EEENS7_ILi32EEENS7_ILi256EEEEEELi256ENS_10bfloat16_tEfNS_4arch4Sm80ELb1ELb0ELb1ELb1ELb0ELb1ELb1ELb0EEENS1_21CollectiveEpilogueFwdINS6_IJS8_SA_S9_EEENS6_IJNS7_ILi1EEESI_SI_EEESC_SE_Li256ELb1ELb1ELb0ELb0EEENS1_19SingleTileSchedulerILb1ELb0ELb1ELi128EEEEEEEEEvNT_6ParamsE,"ax",@progbits
	.align	128
.text._ZN7cutlass13device_kernelIN5flash19enable_sm80_to_sm89INS1_16FlashAttnFwdSm80INS1_25CollectiveMainloopFwdSm80ILi8ELi1ELb0EN4cute5tupleIJNS5_1CILi128EEENS7_ILi32EEENS7_ILi256EEEEEELi256ENS_10bfloat16_tEfNS_4arch4Sm80ELb1ELb0ELb1ELb1ELb0ELb1ELb1ELb0EEENS1_21CollectiveEpilogueFwdINS6_IJS8_SA_S9_EEENS6_IJNS7_ILi1EEESI_SI_EEESC_SE_Li256ELb1ELb1ELb0ELb0EEENS1_19SingleTileSchedulerILb1ELb0ELb1ELi128EEEEEEEEEvNT_6ParamsE:
        .type           _ZN7cutlass13device_kernelIN5flash19enable_sm80_to_sm89INS1_16FlashAttnFwdSm80INS1_25CollectiveMainloopFwdSm80ILi8ELi1ELb0EN4cute5tupleIJNS5_1CILi128EEENS7_ILi32EEENS7_ILi256EEEEEELi256ENS_10bfloat16_tEfNS_4arch4Sm80ELb1ELb0ELb1ELb1ELb0ELb1ELb1ELb0EEENS1_21CollectiveEpilogueFwdINS6_IJS8_SA_S9_EEENS6_IJNS7_ILi1EEESI_SI_EEESC_SE_Li256ELb1ELb1ELb0ELb0EEENS1_19SingleTileSchedulerILb1ELb0ELb1ELi128EEEEEEEEEvNT_6ParamsE,@function
        .size           _ZN7cutlass13device_kernelIN5flash19enable_sm80_to_sm89INS1_16FlashAttnFwdSm80INS1_25CollectiveMainloopFwdSm80ILi8ELi1ELb0EN4cute5tupleIJNS5_1CILi128EEENS7_ILi32EEENS7_ILi256EEEEEELi256ENS_10bfloat16_tEfNS_4arch4Sm80ELb1ELb0ELb1ELb1ELb0ELb1ELb1ELb0EEENS1_21CollectiveEpilogueFwdINS6_IJS8_SA_S9_EEENS6_IJNS7_ILi1EEESI_SI_EEESC_SE_Li256ELb1ELb1ELb0ELb0EEENS1_19SingleTileSchedulerILb1ELb0ELb1ELi128EEEEEEEEEvNT_6ParamsE,(.L_x_26 - _ZN7cutlass13device_kernelIN5flash19enable_sm80_to_sm89INS1_16FlashAttnFwdSm80INS1_25CollectiveMainloopFwdSm80ILi8ELi1ELb0EN4cute5tupleIJNS5_1CILi128EEENS7_ILi32EEENS7_ILi256EEEEEELi256ENS_10bfloat16_tEfNS_4arch4Sm80ELb1ELb0ELb1ELb1ELb0ELb1ELb1ELb0EEENS1_21CollectiveEpilogueFwdINS6_IJS8_SA_S9_EEENS6_IJNS7_ILi1EEESI_SI_EEESC_SE_Li256ELb1ELb1ELb0ELb0EEENS1_19SingleTileSchedulerILb1ELb0ELb1ELi128EEEEEEEEEvNT_6ParamsE)
        .other          _ZN7cutlass13device_kernelIN5flash19enable_sm80_to_sm89INS1_16FlashAttnFwdSm80INS1_25CollectiveMainloopFwdSm80ILi8ELi1ELb0EN4cute5tupleIJNS5_1CILi128EEENS7_ILi32EEENS7_ILi256EEEEEELi256ENS_10bfloat16_tEfNS_4arch4Sm80ELb1ELb0ELb1ELb1ELb0ELb1ELb1ELb0EEENS1_21CollectiveEpilogueFwdINS6_IJS8_SA_S9_EEENS6_IJNS7_ILi1EEESI_SI_EEESC_SE_Li256ELb1ELb1ELb0ELb0EEENS1_19SingleTileSchedulerILb1ELb0ELb1ELi128EEEEEEEEEvNT_6ParamsE,@"STO_CUDA_ENTRY STV_DEFAULT"
_ZN7cutlass13device_kernelIN5flash19enable_sm80_to_sm89INS1_16FlashAttnFwdSm80INS1_25CollectiveMainloopFwdSm80ILi8ELi1ELb0EN4cute5tupleIJNS5_1CILi128EEENS7_ILi32EEENS7_ILi256EEEEEELi256ENS_10bfloat16_tEfNS_4arch4Sm80ELb1ELb0ELb1ELb1ELb0ELb1ELb1ELb0EEENS1_21CollectiveEpilogueFwdINS6_IJS8_SA_S9_EEENS6_IJNS7_ILi1EEESI_SI_EEESC_SE_Li256ELb1ELb1ELb0ELb0EEENS1_19SingleTileSchedulerILb1ELb0ELb1ELi128EEEEEEEEEvNT_6ParamsE:
[----:B------:R-:W-:Y:S01]  /*0000*/  LDC R1, c[0x0][0x28] ;  /* 0x00000a00ff017b82 */ /* 0x000fe20000000800 */
[----:B------:R-:W-:Y:S05]  /*0010*/  EXIT ;  /* 0x000000000000794d */ /* 0x000fea0003800000 */
.L_x_8:
        /* <DEDUP_REMOVED lines=14> */
.L_x_26:


//--------------------- .text._ZN7cutlass13device_kernelIN5flash19enable_sm80_to_sm89INS1_16FlashAttnFwdSm80INS1_25CollectiveMainloopFwdSm80ILi8ELi1ELb0EN4cute5tupleIJNS5_1CILi128EEENS7_ILi96EEENS7_ILi256EEEEEELi256ENS_10bfloat16_tEfNS_4arch4Sm80ELb0ELb0ELb1ELb0ELb0ELb0ELb1ELb0EEENS1_21CollectiveEpilogueFwdINS6_IJS8_SA_S9_EEENS6_IJNS7_ILi1EEESI_SI_EEESC_SE_Li256ELb0ELb1ELb0ELb0EEENS1_19SingleTileSchedulerILb0ELb0ELb1ELi128EEEEEEEEEvNT_6ParamsE --------------------------
	.section	.text._ZN7cutlass13device_kernelIN5flash19enable_sm80_to_sm89INS1_16FlashAttnFwdSm80INS1_25CollectiveMainloopFwdSm80ILi8ELi1ELb0EN4cute5tupleIJNS5_1CILi128EEENS7_ILi96EEENS7_ILi256EEEEEELi256ENS_10bfloat16_tEfNS_4arch4Sm80ELb0ELb0ELb1ELb0ELb0ELb0ELb1ELb0EEENS1_21CollectiveEpilogueFwdINS6_IJS8_SA_S9_EEENS6_IJNS7_ILi1EEESI_SI_EEESC_SE_Li256ELb0ELb1ELb0ELb0EEENS1_19SingleTileSchedulerILb0ELb0ELb1ELi128EEEEEEEEEvNT_6ParamsE,"ax",@progbits
	.align	128
.text._ZN7cutlass13device_kernelIN5flash19enable_sm80_to_sm89INS1_16FlashAttnFwdSm80INS1_25CollectiveMainloopFwdSm80ILi8ELi1ELb0EN4cute5tupleIJNS5_1CILi128EEENS7_ILi96EEENS7_ILi256EEEEEELi256ENS_10bfloat16_tEfNS_4arch4Sm80ELb0ELb0ELb1ELb0ELb0ELb0ELb1ELb0EEENS1_21CollectiveEpilogueFwdINS6_IJS8_SA_S9_EEENS6_IJNS7_ILi1EEESI_SI_EEESC_SE_Li256ELb0ELb1ELb0ELb0EEENS1_19SingleTileSchedulerILb0ELb0ELb1ELi128EEEEEEEEEvNT_6ParamsE:
        .type           _ZN7cutlass13device_kernelIN5flash19enable_sm80_to_sm89INS1_16FlashAttnFwdSm80INS1_25CollectiveMainloopFwdSm80ILi8ELi1ELb0EN4cute5tupleIJNS5_1CILi128EEENS7_ILi96EEENS7_ILi256EEEEEELi256ENS_10bfloat16_tEfNS_4arch4Sm80ELb0ELb0ELb1ELb0ELb0ELb0ELb1ELb0EEENS1_21CollectiveEpilogueFwdINS6_IJS8_SA_S9_EEENS6_IJNS7_ILi1EEESI_SI_EEESC_SE_Li256ELb0ELb1ELb0ELb0EEENS1_19SingleTileSchedulerILb0ELb0ELb1ELi128EEEEEEEEEvNT_6ParamsE,@function
        .size           _ZN7cutlass13device_kernelIN5flash19enable_sm80_to_sm89INS1_16FlashAttnFwdSm80INS1_25CollectiveMainloopFwdSm80ILi8ELi1ELb0EN4cute5tupleIJNS5_1CILi128EEENS7_ILi96EEENS7_ILi256EEEEEELi256ENS_10bfloat16_tEfNS_4arch4Sm80ELb0ELb0ELb1ELb0ELb0ELb0ELb1ELb0EEENS1_21CollectiveEpilogueFwdINS6_IJS8_SA_S9_EEENS6_IJNS7_ILi1EEESI_SI_EEESC_SE_Li256ELb0ELb1ELb0ELb0EEENS1_19SingleTileSchedulerILb0ELb0ELb1ELi128EEEEEEEEEvNT_6ParamsE,(.L_x_27 - _ZN7cutlass13device_kernelIN5flash19enable_sm80_to_sm89INS1_16FlashAttnFwdSm80INS1_25CollectiveMainloopFwdSm80ILi8ELi1ELb0EN4cute5tupleIJNS5_1CILi128EEENS7_ILi96EEENS7_ILi256EEEEEELi256ENS_10bfloat16_tEfNS_4arch4Sm80ELb0ELb0ELb1ELb0ELb0ELb0ELb1ELb0EEENS1_21CollectiveEpilogueFwdINS6_IJS8_SA_S9_EEENS6_IJNS7_ILi1EEESI_SI_EEESC_SE_Li256ELb0ELb1ELb0ELb0EEENS1_19SingleTileSchedulerILb0ELb0ELb1ELi128EEEEEEEEEvNT_6ParamsE)
        .other          _ZN7cutlass13device_kernelIN5flash19enable_sm80_to_sm89INS1_16FlashAttnFwdSm80INS1_25CollectiveMainloopFwdSm80ILi8ELi1ELb0EN4cute5tupleIJNS5_1CILi128EEENS7_ILi96EEENS7_ILi256EEEEEELi256ENS_10bfloat16_tEfNS_4arch4Sm80ELb0ELb0ELb1ELb0ELb0ELb0ELb1ELb0EEENS1_21CollectiveEpilogueFwdINS6_IJS8_SA_S9_EEENS6_IJNS7_ILi1EEESI_SI_EEESC_SE_Li256ELb0ELb1ELb0ELb0EEENS1_19SingleTileSchedulerILb0ELb0ELb1ELi128EEEEEEEEEvNT_6ParamsE,@"STO_CUDA_ENTRY STV_DEFAULT"
_ZN7cutlass13device_kernelIN5flash19enable_sm80_to_sm89INS1_16FlashAttnFwdSm80INS1_25CollectiveMainloopFwdSm80ILi8ELi1ELb0EN4cute5tupleIJNS5_1CILi128EEENS7_ILi96EEENS7_ILi256EEEEEELi256ENS_10bfloat16_tEfNS_4arch4Sm80ELb0ELb0ELb1ELb0ELb0ELb0ELb1ELb0EEENS1_21CollectiveEpilogueFwdINS6_IJS8_SA_S9_EEENS6_IJNS7_ILi1EEESI_SI_EEESC_SE_Li256ELb0ELb1ELb0ELb0EEENS1_19SingleTileSchedulerILb0ELb0ELb1ELi128EEEEEEEEEvNT_6ParamsE:
[----:B------:R-:W-:Y:S01]  /*0000*/  LDC R1, c[0x0][0x28] ;  /* 0x00000a00ff017b82 */ /* 0x000fe20000000800 */
[----:B------:R-:W-:Y:S05]  /*0010*/  EXIT ;  /* 0x000000000000794d */ /* 0x000fea0003800000 */
.L_x_9:
        /* <DEDUP_REMOVED lines=14> */
.L_x_27:


//--------------------- .text._ZN7cutlass13device_kernelIN5flash19enable_sm80_to_sm89INS1_16FlashAttnFwdSm80INS1_25CollectiveMainloopFwdSm80ILi8ELi1ELb0EN4cute5tupleIJNS5_1CILi128EEENS7_ILi96EEENS7_ILi256EEEEEELi256ENS_10bfloat16_tEfNS_4arch4Sm80ELb0ELb0ELb1ELb1ELb0ELb0ELb1ELb0EEENS1_21CollectiveEpilogueFwdINS6_IJS8_SA_S9_EEENS6_IJNS7_ILi1EEESI_SI_EEESC_SE_Li256ELb1ELb1ELb0ELb0EEENS1_19SingleTileSchedulerILb1ELb0ELb1ELi128EEEEEEEEEvNT_6ParamsE --------------------------
	.section	.text._ZN7cutlass13device_kernelIN5flash19enable_sm80_to_sm89INS1_16FlashAttnFwdSm80INS1_25CollectiveMainloopFwdSm80ILi8ELi1ELb0EN4cute5tupleIJNS5_1CILi128EEENS7_ILi96EEENS7_ILi256EEEEEELi256ENS_10bfloat16_tEfNS_4arch4Sm80ELb0ELb0ELb1ELb1ELb0ELb0ELb1ELb0EEENS1_21CollectiveEpilogueFwdINS6_IJS8_SA_S9_EEENS6_IJNS7_ILi1EEESI_SI_EEESC_SE_Li256ELb1ELb1ELb0ELb0EEENS1_19SingleTileSchedulerILb1ELb0ELb1ELi128EEEEEEEEEvNT_6ParamsE,"ax",@progbits
	.align	128
.text._ZN7cutlass13device_kernelIN5flash19enable_sm80_to_sm89INS1_16FlashAttnFwdSm80INS1_25CollectiveMainloopFwdSm80ILi8ELi1ELb0EN4cute5tupleIJNS5_1CILi128EEENS7_ILi96EEENS7_ILi256EEEEEELi256ENS_10bfloat16_tEfNS_4arch4Sm80ELb0ELb0ELb1ELb1ELb0ELb0ELb1ELb0EEENS1_21CollectiveEpilogueFwdINS6_IJS8_SA_S9_EEENS6_IJNS7_ILi1EEESI_SI_EEESC_SE_Li256ELb1ELb1ELb0ELb0EEENS1_19SingleTileSchedulerILb1ELb0ELb1ELi128EEEEEEEEEvNT_6ParamsE:
        .type           _ZN7cutlass13device_kernelIN5flash19enable_sm80_to_sm89INS1_16FlashAttnFwdSm80INS1_25CollectiveMainloopFwdSm80ILi8ELi1ELb0EN4cute5tupleIJNS5_1CILi128EEENS7_ILi96EEENS7_ILi256EEEEEELi256ENS_10bfloat16_tEfNS_4arch4Sm80ELb0ELb0ELb1ELb1ELb0ELb0ELb1ELb0EEENS1_21CollectiveEpilogueFwdINS6_IJS8_SA_S9_EEENS6_IJNS7_ILi1EEESI_SI_EEESC_SE_Li256ELb1ELb1ELb0ELb0EEENS1_19SingleTileSchedulerILb1ELb0ELb1ELi128EEEEEEEEEvNT_6ParamsE,@function
        .size           _ZN7cutlass13device_kernelIN5flash19enable_sm80_to_sm89INS1_16FlashAttnFwdSm80INS1_25CollectiveMainloopFwdSm80ILi8ELi1ELb0EN4cute5tupleIJNS5_1CILi128EEENS7_ILi96EEENS7_ILi256EEEEEELi256ENS_10bfloat16_tEfNS_4arch4Sm80ELb0ELb0ELb1ELb1ELb0ELb0ELb1ELb0EEENS1_21CollectiveEpilogueFwdINS6_IJS8_SA_S9_EEENS6_IJNS7_ILi1EEESI_SI_EEESC_SE_Li256ELb1ELb1ELb0ELb0EEENS1_19SingleTileSchedulerILb1ELb0ELb1ELi128EEEEEEEEEvNT_6ParamsE,(.L_x_28 - _ZN7cutlass13device_kernelIN5flash19enable_sm80_to_sm89INS1_16FlashAttnFwdSm80INS1_25CollectiveMainloopFwdSm80ILi8ELi1ELb0EN4cute5tupleIJNS5_1CILi128EEENS7_ILi96EEENS7_ILi256EEEEEELi256ENS_10bfloat16_tEfNS_4arch4Sm80ELb0ELb0ELb1ELb1ELb0ELb0ELb1ELb0EEENS1_21CollectiveEpilogueFwdINS6_IJS8_SA_S9_EEENS6_IJNS7_ILi1EEESI_SI_EEESC_SE_Li256ELb1ELb1ELb0ELb0EEENS1_19SingleTileSchedulerILb1ELb0ELb1ELi128EEEEEEEEEvNT_6ParamsE)
        .other          _ZN7cutlass13device_kernelIN5flash19enable_sm80_to_sm89INS1_16FlashAttnFwdSm80INS1_25CollectiveMainloopFwdSm80ILi8ELi1ELb0EN4cute5tupleIJNS5_1CILi128EEENS7_ILi96EEENS7_ILi256EEEEEELi256ENS_10bfloat16_tEfNS_4arch4Sm80ELb0ELb0ELb1ELb1ELb0ELb0ELb1ELb0EEENS1_21CollectiveEpilogueFwdINS6_IJS8_SA_S9_EEENS6_IJNS7_ILi1EEESI_SI_EEESC_SE_Li256ELb1ELb1ELb0ELb0EEENS1_19SingleTileSchedulerILb1ELb0ELb1ELi128EEEEEEEEEvNT_6ParamsE,@"STO_CUDA_ENTRY STV_DEFAULT"
_ZN7cutlass13device_kernelIN5flash19enable_sm80_to_sm89INS1_16FlashAttnFwdSm80INS1_25CollectiveMainloopFwdSm80ILi8ELi1ELb0EN4cute5tupleIJNS5_1CILi128EEENS7_ILi96EEENS7_ILi256EEEEEELi256ENS_10bfloat16_tEfNS_4arch4Sm80ELb0ELb0ELb1ELb1ELb0ELb0ELb1ELb0EEENS1_21CollectiveEpilogueFwdINS6_IJS8_SA_S9_EEENS6_IJNS7_ILi1EEESI_SI_EEESC_SE_Li256ELb1ELb1ELb0ELb0EEENS1_19SingleTileSchedulerILb1ELb0ELb1ELi128EEEEEEEEEvNT_6ParamsE:
[----:B------:R-:W-:Y:S01]  /*0000*/  LDC R1, c[0x0][0x28] ;  /* 0x00000a00ff017b82 */ /* 0x000fe20000000800 */
[----:B------:R-:W-:Y:S05]  /*0010*/  EXIT ;  /* 0x000000000000794d */ /* 0x000fea0003800000 */
.L_x_10:
        /* <DEDUP_REMOVED lines=14> */
.L_x_28:


//--------------------- .text._ZN7cutlass13device_kernelIN5flash19enable_sm80_to_sm89INS1_16FlashAttnFwdSm80INS1_25CollectiveMainloopFwdSm80ILi8ELi1ELb0EN4cute5tupleIJNS5_1CILi128EEENS7_ILi48EEENS7_ILi256EEEEEELi256ENS_10bfloat16_tEfNS_4arch4Sm80ELb0ELb0ELb1ELb1ELb0ELb1ELb1ELb0EEENS1_21CollectiveEpilogueFwdINS6_IJS8_SA_S9_EEENS6_IJNS7_ILi1EEESI_SI_EEESC_SE_Li256ELb1ELb1ELb0ELb0EEENS1_19SingleTileSchedulerILb1ELb0ELb1ELi128EEEEEEEEEvNT_6ParamsE --------------------------
	.section	.text._ZN7cutlass13device_kernelIN5flash19enable_sm80_to_sm89INS1_16FlashAttnFwdSm80INS1_25CollectiveMainloopFwdSm80ILi8ELi1ELb0EN4cute5tupleIJNS5_1CILi128EEENS7_ILi48EEENS7_ILi256EEEEEELi256ENS_10bfloat16_tEfNS_4arch4Sm80ELb0ELb0ELb1ELb1ELb0ELb1ELb1ELb0EEENS1_21CollectiveEpilogueFwdINS6_IJS8_SA_S9_EEENS6_IJNS7_ILi1EEESI_SI_EEESC_SE_Li256ELb1ELb1ELb0ELb0EEENS1_19SingleTileSchedulerILb1ELb0ELb1ELi128EEEEEEEEEvNT_6ParamsE,"ax",@progbits
	.align	128
.text._ZN7cutlass13device_kernelIN5flash19enable_sm80_to_sm89INS1_16FlashAttnFwdSm80INS1_25CollectiveMainloopFwdSm80ILi8ELi1ELb0EN4cute5tupleIJNS5_1CILi128EEENS7_ILi48EEENS7_ILi256EEEEEELi256ENS_10bfloat16_tEfNS_4arch4Sm80ELb0ELb0ELb1ELb1ELb0ELb1ELb1ELb0EEENS1_21CollectiveEpilogueFwdINS6_IJS8_SA_S9_EEENS6_IJNS7_ILi1EEESI_SI_EEESC_SE_Li256ELb1ELb1ELb0ELb0EEENS1_19SingleTileSchedulerILb1ELb0ELb1ELi128EEEEEEEEEvNT_6ParamsE:
        .type           _ZN7cutlass13device_kernelIN5flash19enable_sm80_to_sm89INS1_16FlashAttnFwdSm80INS1_25CollectiveMainloopFwdSm80ILi8ELi1ELb0EN4cute5tupleIJNS5_1CILi128EEENS7_ILi48EEENS7_ILi256EEEEEELi256ENS_10bfloat16_tEfNS_4arch4Sm80ELb0ELb0ELb1ELb1ELb0ELb1ELb1ELb0EEENS1_21CollectiveEpilogueFwdINS6_IJS8_SA_S9_EEENS6_IJNS7_ILi1EEESI_SI_EEESC_SE_Li256ELb1ELb1ELb0ELb0EEENS1_19SingleTileSchedulerILb1ELb0ELb1ELi128EEEEEEEEEvNT_6ParamsE,@function
        .size           _ZN7cutlass13device_kernelIN5flash19enable_sm80_to_sm89INS1_16FlashAttnFwdSm80INS1_25CollectiveMainloopFwdSm80ILi8ELi1ELb0EN4cute5tupleIJNS5_1CILi128EEENS7_ILi48EEENS7_ILi256EEEEEELi256ENS_10bfloat16_tEfNS_4arch4Sm80ELb0ELb0ELb1ELb1ELb0ELb1ELb1ELb0EEENS1_21CollectiveEpilogueFwdINS6_IJS8_SA_S9_EEENS6_IJNS7_ILi1EEESI_SI_EEESC_SE_Li256ELb1ELb1ELb0ELb0EEENS1_19SingleTileSchedulerILb1ELb0ELb1ELi128EEEEEEEEEvNT_6ParamsE,(.L_x_29 - _ZN7cutlass13device_kernelIN5flash19enable_sm80_to_sm89INS1_16FlashAttnFwdSm80INS1_25CollectiveMainloopFwdSm80ILi8ELi1ELb0EN4cute5tupleIJNS5_1CILi128EEENS7_ILi48EEENS7_ILi256EEEEEELi256ENS_10bfloat16_tEfNS_4arch4Sm80ELb0ELb0ELb1ELb1ELb0ELb1ELb1ELb0EEENS1_21CollectiveEpilogueFwdINS6_IJS8_SA_S9_EEENS6_IJNS7_ILi1EEESI_SI_EEESC_SE_Li256ELb1ELb1ELb0ELb0EEENS1_19SingleTileSchedulerILb1ELb0ELb1ELi128EEEEEEEEEvNT_6ParamsE)
        .other          _ZN7cutlass13device_kernelIN5flash19enable_sm80_to_sm89INS1_16FlashAttnFwdSm80INS1_25CollectiveMainloopFwdSm80ILi8ELi1ELb0EN4cute5tupleIJNS5_1CILi128EEENS7_ILi48EEENS7_ILi256EEEEEELi256ENS_10bfloat16_tEfNS_4arch4Sm80ELb0ELb0ELb1ELb1ELb0ELb1ELb1ELb0EEENS1_21CollectiveEpilogueFwdINS6_IJS8_SA_S9_EEENS6_IJNS7_ILi1EEESI_SI_EEESC_SE_Li256ELb1ELb1ELb0ELb0EEENS1_19SingleTileSchedulerILb1ELb0ELb1ELi128EEEEEEEEEvNT_6ParamsE,@"STO_CUDA_ENTRY STV_DEFAULT"
_ZN7cutlass13device_kernelIN5flash19enable_sm80_to_sm89INS1_16FlashAttnFwdSm80INS1_25CollectiveMainloopFwdSm80ILi8ELi1ELb0EN4cute5tupleIJNS5_1CILi128EEENS7_ILi48EEENS7_ILi256EEEEEELi256ENS_10bfloat16_tEfNS_4arch4Sm80ELb0ELb0ELb1ELb1ELb0ELb1ELb1ELb0EEENS1_21CollectiveEpilogueFwdINS6_IJS8_SA_S9_EEENS6_IJNS7_ILi1EEESI_SI_EEESC_SE_Li256ELb1ELb1ELb0ELb0EEENS1_19SingleTileSchedulerILb1ELb0ELb1ELi128EEEEEEEEEvNT_6ParamsE:
[----:B------:R-:W-:Y:S01]  /*0000*/  LDC R1, c[0x0][0x28] ;  /* 0x00000a00ff017b82 */ /* 0x000fe20000000800 */
[----:B------:R-:W-:Y:S05]  /*0010*/  EXIT ;  /* 0x000000000000794d */ /* 0x000fea0003800000 */
.L_x_11:
        /* <DEDUP_REMOVED lines=14> */
.L_x_29:


//--------------------- .text._ZN7cutlass13device_kernelIN5flash19enable_sm80_to_sm89INS1_16FlashAttnFwdSm80INS1_25CollectiveMainloopFwdSm80ILi8ELi1ELb0EN4cute5tupleIJNS5_1CILi128EEENS7_ILi64EEENS7_ILi256EEEEEELi256ENS_10bfloat16_tEfNS_4arch4Sm80ELb0ELb1ELb1ELb0ELb0ELb0ELb1ELb0EEENS1_21CollectiveEpilogueFwdINS6_IJS8_SA_S9_EEENS6_IJNS7_ILi1EEESI_SI_EEESC_SE_Li256ELb0ELb1ELb0ELb0EEENS1_19SingleTileSchedulerILb0ELb0ELb1ELi128EEEEEEEEEvNT_6ParamsE --------------------------
	.section	.text._ZN7cutlass13device_kernelIN5flash19enable_sm80_to_sm89INS1_16FlashAttnFwdSm80INS1_25CollectiveMainloopFwdSm80ILi8ELi1ELb0EN4cute5tupleIJNS5_1CILi128EEENS7_ILi64EEENS7_ILi256EEEEEELi256ENS_10bfloat16_tEfNS_4arch4Sm80ELb0ELb1ELb1ELb0ELb0ELb0ELb1ELb0EEENS1_21CollectiveEpilogueFwdINS6_IJS8_SA_S9_EEENS6_IJNS7_ILi1EEESI_SI_EEESC_SE_Li256ELb0ELb1ELb0ELb0EEENS1_19SingleTileSchedulerILb0ELb0ELb1ELi128EEEEEEEEEvNT_6ParamsE,"ax",@progbits
	.align	128
.text._ZN7cutlass13device_kernelIN5flash19enable_sm80_to_sm89INS1_16FlashAttnFwdSm80INS1_25CollectiveMainloopFwdSm80ILi8ELi1ELb0EN4cute5tupleIJNS5_1CILi128EEENS7_ILi64EEENS7_ILi256EEEEEELi256ENS_10bfloat16_tEfNS_4arch4Sm80ELb0ELb1ELb1ELb0ELb0ELb0ELb1ELb0EEENS1_21CollectiveEpilogueFwdINS6_IJS8_SA_S9_EEENS6_IJNS7_ILi1EEESI_SI_EEESC_SE_Li256ELb0ELb1ELb0ELb0EEENS1_19SingleTileSchedulerILb0ELb0ELb1ELi128EEEEEEEEEvNT_6ParamsE:
        .type           _ZN7cutlass13device_kernelIN5flash19enable_sm80_to_sm89INS1_16FlashAttnFwdSm80INS1_25CollectiveMainloopFwdSm80ILi8ELi1ELb0EN4cute5tupleIJNS5_1CILi128EEENS7_ILi64EEENS7_ILi256EEEEEELi256ENS_10bfloat16_tEfNS_4arch4Sm80ELb0ELb1ELb1ELb0ELb0ELb0ELb1ELb0EEENS1_21CollectiveEpilogueFwdINS6_IJS8_SA_S9_EEENS6_IJNS7_ILi1EEESI_SI_EEESC_SE_Li256ELb0ELb1ELb0ELb0EEENS1_19SingleTileSchedulerILb0ELb0ELb1ELi128EEEEEEEEEvNT_6ParamsE,@function
        .size           _ZN7cutlass13device_kernelIN5flash19enable_sm80_to_sm89INS1_16FlashAttnFwdSm80INS1_25CollectiveMainloopFwdSm80ILi8ELi1ELb0EN4cute5tupleIJNS5_1CILi128EEENS7_ILi64EEENS7_ILi256EEEEEELi256ENS_10bfloat16_tEfNS_4arch4Sm80ELb0ELb1ELb1ELb0ELb0ELb0ELb1ELb0EEENS1_21CollectiveEpilogueFwdINS6_IJS8_SA_S9_EEENS6_IJNS7_ILi1EEESI_SI_EEESC_SE_Li256ELb0ELb1ELb0ELb0EEENS1_19SingleTileSchedulerILb0ELb0ELb1ELi128EEEEEEEEEvNT_6ParamsE,(.L_x_30 - _ZN7cutlass13device_kernelIN5flash19enable_sm80_to_sm89INS1_16FlashAttnFwdSm80INS1_25CollectiveMainloopFwdSm80ILi8ELi1ELb0EN4cute5tupleIJNS5_1CILi128EEENS7_ILi64EEENS7_ILi256EEEEEELi256ENS_10bfloat16_tEfNS_4arch4Sm80ELb0ELb1ELb1ELb0ELb0ELb0ELb1ELb0EEENS1_21CollectiveEpilogueFwdINS6_IJS8_SA_S9_EEENS6_IJNS7_ILi1EEESI_SI_EEESC_SE_Li256ELb0ELb1ELb0ELb0EEENS1_19SingleTileSchedulerILb0ELb0ELb1ELi128EEEEEEEEEvNT_6ParamsE)
        .other          _ZN7cutlass13device_kernelIN5flash19enable_sm80_to_sm89INS1_16FlashAttnFwdSm80INS1_25CollectiveMainloopFwdSm80ILi8ELi1ELb0EN4cute5tupleIJNS5_1CILi128EEENS7_ILi64EEENS7_ILi256EEEEEELi256ENS_10bfloat16_tEfNS_4arch4Sm80ELb0ELb1ELb1ELb0ELb0ELb0ELb1ELb0EEENS1_21CollectiveEpilogueFwdINS6_IJS8_SA_S9_EEENS6_IJNS7_ILi1EEESI_SI_EEESC_SE_Li256ELb0ELb1ELb0ELb0EEENS1_19SingleTileSchedulerILb0ELb0ELb1ELi128EEEEEEEEEvNT_6ParamsE,@"STO_CUDA_ENTRY STV_DEFAULT"
_ZN7cutlass13device_kernelIN5flash19enable_sm80_to_sm89INS1_16FlashAttnFwdSm80INS1_25CollectiveMainloopFwdSm80ILi8ELi1ELb0EN4cute5tupleIJNS5_1CILi128EEENS7_ILi64EEENS7_ILi256EEEEEELi256ENS_10bfloat16_tEfNS_4arch4Sm80ELb0ELb1ELb1ELb0ELb0ELb0ELb1ELb0EEENS1_21CollectiveEpilogueFwdINS6_IJS8_SA_S9_EEENS6_IJNS7_ILi1EEESI_SI_EEESC_SE_Li256ELb0ELb1ELb0ELb0EEENS1_19SingleTileSchedulerILb0ELb0ELb1ELi128EEEEEEEEEvNT_6ParamsE:
[----:B------:R-:W-:Y:S01]  /*0000*/  LDC R1, c[0x0][0x28] ;  /* 0x00000a00ff017b82 */ /* 0x000fe20000000800 */
[----:B------:R-:W-:Y:S05]  /*0010*/  EXIT ;  /* 0x000000000000794d */ /* 0x000fea0003800000 */
.L_x_12:
        /* <DEDUP_REMOVED lines=14> */
.L_x_30:


//--------------------- .text._ZN7cutlass13device_kernelIN5flash19enable_sm80_to_sm89INS1_16FlashAttnFwdSm80INS1_25CollectiveMainloopFwdSm80ILi8ELi1ELb0EN4cute5tupleIJNS5_1CILi128EEENS7_ILi64EEENS7_ILi256EEEEEELi256ENS_10bfloat16_tEfNS_4arch4Sm80ELb0ELb1ELb1ELb1ELb0ELb0ELb1ELb0EEENS1_21CollectiveEpilogueFwdINS6_IJS8_SA_S9_EEENS6_IJNS7_ILi1EEESI_SI_EEESC_SE_Li256ELb1ELb1ELb0ELb0EEENS1_19SingleTileSchedulerILb1ELb0ELb1ELi128EEEEEEEEEvNT_6ParamsE --------------------------
	.section	.text._ZN7cutlass13device_kernelIN5flash19enable_sm80_to_sm89INS1_16FlashAttnFwdSm80INS1_25CollectiveMainloopFwdSm80ILi8ELi1ELb0EN4cute5tupleIJNS5_1CILi128EEENS7_ILi64EEENS7_ILi256EEEEEELi256ENS_10bfloat16_tEfNS_4arch4Sm80ELb0ELb1ELb1ELb1ELb0ELb0ELb1ELb0EEENS1_21CollectiveEpilogueFwdINS6_IJS8_SA_S9_EEENS6_IJNS7_ILi1EEESI_SI_EEESC_SE_Li256ELb1ELb1ELb0ELb0EEENS1_19SingleTileSchedulerILb1ELb0ELb1ELi128EEEEEEEEEvNT_6ParamsE,"ax",@progbits
	.align	128
.text._ZN7cutlass13device_kernelIN5flash19enable_sm80_to_sm89INS1_16FlashAttnFwdSm80INS1_25CollectiveMainloopFwdSm80ILi8ELi1ELb0EN4cute5tupleIJNS5_1CILi128EEENS7_ILi64EEENS7_ILi256EEEEEELi256ENS_10bfloat16_tEfNS_4arch4Sm80ELb0ELb1ELb1ELb1ELb0ELb0ELb1ELb0EEENS1_21CollectiveEpilogueFwdINS6_IJS8_SA_S9_EEENS6_IJNS7_ILi1EEESI_SI_EEESC_SE_Li256ELb1ELb1ELb0ELb0EEENS1_19SingleTileSchedulerILb1ELb0ELb1ELi128EEEEEEEEEvNT_6ParamsE:
        .type           _ZN7cutlass13device_kernelIN5flash19enable_sm80_to_sm89INS1_16FlashAttnFwdSm80INS1_25CollectiveMainloopFwdSm80ILi8ELi1ELb0EN4cute5tupleIJNS5_1CILi128EEENS7_ILi64EEENS7_ILi256EEEEEELi256ENS_10bfloat16_tEfNS_4arch4Sm80ELb0ELb1ELb1ELb1ELb0ELb0ELb1ELb0EEENS1_21CollectiveEpilogueFwdINS6_IJS8_SA_S9_EEENS6_IJNS7_ILi1EEESI_SI_EEESC_SE_Li256ELb1ELb1ELb0ELb0EEENS1_19SingleTileSchedulerILb1ELb0ELb1ELi128EEEEEEEEEvNT_6ParamsE,@function
        .size           _ZN7cutlass13device_kernelIN5flash19enable_sm80_to_sm89INS1_16FlashAttnFwdSm80INS1_25CollectiveMainloopFwdSm80ILi8ELi1ELb0EN4cute5tupleIJNS5_1CILi128EEENS7_ILi64EEENS7_ILi256EEEEEELi256ENS_10bfloat16_tEfNS_4arch4Sm80ELb0ELb1ELb1ELb1ELb0ELb0ELb1ELb0EEENS1_21CollectiveEpilogueFwdINS6_IJS8_SA_S9_EEENS6_IJNS7_ILi1EEESI_SI_EEESC_SE_Li256ELb1ELb1ELb0ELb0EEENS1_19SingleTileSchedulerILb1ELb0ELb1ELi128EEEEEEEEEvNT_6ParamsE,(.L_x_31 - _ZN7cutlass13device_kernelIN5flash19enable_sm80_to_sm89INS1_16FlashAttnFwdSm80INS1_25CollectiveMainloopFwdSm80ILi8ELi1ELb0EN4cute5tupleIJNS5_1CILi128EEENS7_ILi64EEENS7_ILi256EEEEEELi256ENS_10bfloat16_tEfNS_4arch4Sm80ELb0ELb1ELb1ELb1ELb0ELb0ELb1ELb0EEENS1_21CollectiveEpilogueFwdINS6_IJS8_SA_S9_EEENS6_IJNS7_ILi1EEESI_SI_EEESC_SE_Li256ELb1ELb1ELb0ELb0EEENS1_19SingleTileSchedulerILb1ELb0ELb1ELi128EEEEEEEEEvNT_6ParamsE)
        .other          _ZN7cutlass13device_kernelIN5flash19enable_sm80_to_sm89INS1_16FlashAttnFwdSm80INS1_25CollectiveMainloopFwdSm80ILi8ELi1ELb0EN4cute5tupleIJNS5_1CILi128EEENS7_ILi64EEENS7_ILi256EEEEEELi256ENS_10bfloat16_tEfNS_4arch4Sm80ELb0ELb1ELb1ELb1ELb0ELb0ELb1ELb0EEENS1_21CollectiveEpilogueFwdINS6_IJS8_SA_S9_EEENS6_IJNS7_ILi1EEESI_SI_EEESC_SE_Li256ELb1ELb1ELb0ELb0EEENS1_19SingleTileSchedulerILb1ELb0ELb1ELi128EEEEEEEEEvNT_6ParamsE,@"STO_CUDA_ENTRY STV_DEFAULT"
_ZN7cutlass13device_kernelIN5flash19enable_sm80_to_sm89INS1_16FlashAttnFwdSm80INS1_25CollectiveMainloopFwdSm80ILi8ELi1ELb0EN4cute5tupleIJNS5_1CILi128EEENS7_ILi64EEENS7_ILi256EEEEEELi256ENS_10bfloat16_tEfNS_4arch4Sm80ELb0ELb1ELb1ELb1ELb0ELb0ELb1ELb0EEENS1_21CollectiveEpilogueFwdINS6_IJS8_SA_S9_EEENS6_IJNS7_ILi1EEESI_SI_EEESC_SE_Li256ELb1ELb1ELb0ELb0EEENS1_19SingleTileSchedulerILb1ELb0ELb1ELi128EEEEEEEEEvNT_6ParamsE:
[----:B------:R-:W-:Y:S01]  /*0000*/  LDC R1, c[0x0][0x28] ;  /* 0x00000a00ff017b82 */ /* 0x000fe20000000800 */
[----:B------:R-:W-:Y:S05]  /*0010*/  EXIT ;  /* 0x000000000000794d */ /* 0x000fea0003800000 */
.L_x_13:
        /* <DEDUP_REMOVED lines=14> */
.L_x_31:


//--------------------- .text._ZN7cutlass13device_kernelIN5flash19enable_sm80_to_sm89INS1_16FlashAttnFwdSm80INS1_25CollectiveMainloopFwdSm80ILi8ELi1ELb0EN4cute5tupleIJNS5_1CILi128EEENS7_ILi48EEENS7_ILi256EEEEEELi256ENS_10bfloat16_tEfNS_4arch4Sm80ELb0ELb1ELb1ELb1ELb0ELb1ELb1ELb0EEENS1_21CollectiveEpilogueFwdINS6_IJS8_SA_S9_EEENS6_IJNS7_ILi1EEESI_SI_EEESC_SE_Li256ELb1ELb1ELb0ELb0EEENS1_19SingleTileSchedulerILb1ELb0ELb1ELi128EEEEEEEEEvNT_6ParamsE --------------------------
	.section	.text._ZN7cutlass13device_kernelIN5flash19enable_sm80_to_sm89INS1_16FlashAttnFwdSm80INS1_25CollectiveMainloopFwdSm80ILi8ELi1ELb0EN4cute5tupleIJNS5_1CILi128EEENS7_ILi48EEENS7_ILi256EEEEEELi256ENS_10bfloat16_tEfNS_4arch4Sm80ELb0ELb1ELb1ELb1ELb0ELb1ELb1ELb0EEENS1_21CollectiveEpilogueFwdINS6_IJS8_SA_S9_EEENS6_IJNS7_ILi1EEESI_SI_EEESC_SE_Li256ELb1ELb1ELb0ELb0EEENS1_19SingleTileSchedulerILb1ELb0ELb1ELi128EEEEEEEEEvNT_6ParamsE,"ax",@progbits
	.align	128
.text._ZN7cutlass13device_kernelIN5flash19enable_sm80_to_sm89INS1_16FlashAttnFwdSm80INS1_25CollectiveMainloopFwdSm80ILi8ELi1ELb0EN4cute5tupleIJNS5_1CILi128EEENS7_ILi48EEENS7_ILi256EEEEEELi256ENS_10bfloat16_tEfNS_4arch4Sm80ELb0ELb1ELb1ELb1ELb0ELb1ELb1ELb0EEENS1_21CollectiveEpilogueFwdINS6_IJS8_SA_S9_EEENS6_IJNS7_ILi1EEESI_SI_EEESC_SE_Li256ELb1ELb1ELb0ELb0EEENS1_19SingleTileSchedulerILb1ELb0ELb1ELi128EEEEEEEEEvNT_6ParamsE:
        .type           _ZN7cutlass13device_kernelIN5flash19enable_sm80_to_sm89INS1_16FlashAttnFwdSm80INS1_25CollectiveMainloopFwdSm80ILi8ELi1ELb0EN4cute5tupleIJNS5_1CILi128EEENS7_ILi48EEENS7_ILi256EEEEEELi256ENS_10bfloat16_tEfNS_4arch4Sm80ELb0ELb1ELb1ELb1ELb0ELb1ELb1ELb0EEENS1_21CollectiveEpilogueFwdINS6_IJS8_SA_S9_EEENS6_IJNS7_ILi1EEESI_SI_EEESC_SE_Li256ELb1ELb1ELb0ELb0EEENS1_19SingleTileSchedulerILb1ELb0ELb1ELi128EEEEEEEEEvNT_6ParamsE,@function
        .size           _ZN7cutlass13device_kernelIN5flash19enable_sm80_to_sm89INS1_16FlashAttnFwdSm80INS1_25CollectiveMainloopFwdSm80ILi8ELi1ELb0EN4cute5tupleIJNS5_1CILi128EEENS7_ILi48EEENS7_ILi256EEEEEELi256ENS_10bfloat16_tEfNS_4arch4Sm80ELb0ELb1ELb1ELb1ELb0ELb1ELb1ELb0EEENS1_21CollectiveEpilogueFwdINS6_IJS8_SA_S9_EEENS6_IJNS7_ILi1EEESI_SI_EEESC_SE_Li256ELb1ELb1ELb0ELb0EEENS1_19SingleTileSchedulerILb1ELb0ELb1ELi128EEEEEEEEEvNT_6ParamsE,(.L_x_32 - _ZN7cutlass13device_kernelIN5flash19enable_sm80_to_sm89INS1_16FlashAttnFwdSm80INS1_25CollectiveMainloopFwdSm80ILi8ELi1ELb0EN4cute5tupleIJNS5_1CILi128EEENS7_ILi48EEENS7_ILi256EEEEEELi256ENS_10bfloat16_tEfNS_4arch4Sm80ELb0ELb1ELb1ELb1ELb0ELb1ELb1ELb0EEENS1_21CollectiveEpilogueFwdINS6_IJS8_SA_S9_EEENS6_IJNS7_ILi1EEESI_SI_EEESC_SE_Li256ELb1ELb1ELb0ELb0EEENS1_19SingleTileSchedulerILb1ELb0ELb1ELi128EEEEEEEEEvNT_6ParamsE)
        .other          _ZN7cutlass13device_kernelIN5flash19enable_sm80_to_sm89INS1_16FlashAttnFwdSm80INS1_25CollectiveMainloopFwdSm80ILi8ELi1ELb0EN4cute5tupleIJNS5_1CILi128EEENS7_ILi48EEENS7_ILi256EEEEEELi256ENS_10bfloat16_tEfNS_4arch4Sm80ELb0ELb1ELb1ELb1ELb0ELb1ELb1ELb0EEENS1_21CollectiveEpilogueFwdINS6_IJS8_SA_S9_EEENS6_IJNS7_ILi1EEESI_SI_EEESC_SE_Li256ELb1ELb1ELb0ELb0EEENS1_19SingleTileSchedulerILb1ELb0ELb1ELi128EEEEEEEEEvNT_6ParamsE,@"STO_CUDA_ENTRY STV_DEFAULT"
_ZN7cutlass13device_kernelIN5flash19enable_sm80_to_sm89INS1_16FlashAttnFwdSm80INS1_25CollectiveMainloopFwdSm80ILi8ELi1ELb0EN4cute5tupleIJNS5_1CILi128EEENS7_ILi48EEENS7_ILi256EEEEEELi256ENS_10bfloat16_tEfNS_4arch4Sm80ELb0ELb1ELb1ELb1ELb0ELb1ELb1ELb0EEENS1_21CollectiveEpilogueFwdINS6_IJS8_SA_S9_EEENS6_IJNS7_ILi1EEESI_SI_EEESC_SE_Li256ELb1ELb1ELb0ELb0EEENS1_19SingleTileSchedulerILb1ELb0ELb1ELi128EEEEEEEEEvNT_6ParamsE:
[----:B------:R-:W-:Y:S01]  /*0000*/  LDC R1, c[0x0][0x28] ;  /* 0x00000a00ff017b82 */ /* 0x000fe20000000800 */
[----:B------:R-:W-:Y:S05]  /*0010*/  EXIT ;  /* 0x000000000000794d */ /* 0x000fea0003800000 */
.L_x_14:
        /* <DEDUP_REMOVED lines=14> */
.L_x_32:


//--------------------- .text._ZN7cutlass13device_kernelIN5flash19enable_sm80_to_sm89INS1_16FlashAttnFwdSm80INS1_25CollectiveMainloopFwdSm80ILi8ELi1ELb0EN4cute5tupleIJNS5_1CILi128EEENS7_ILi96EEENS7_ILi256EEEEEELi256ENS_10bfloat16_tEfNS_4arch4Sm80ELb1ELb0ELb1ELb0ELb0ELb0ELb1ELb0EEENS1_21CollectiveEpilogueFwdINS6_IJS8_SA_S9_EEENS6_IJNS7_ILi1EEESI_SI_EEESC_SE_Li256ELb0ELb1ELb0ELb0EEENS1_30DynamicPersistentTileSchedulerILi256ELi256ELb0ELb1ELb0EEEEEEEEEvNT_6ParamsE --------------------------
	.section	.text._ZN7cutlass13device_kernelIN5flash19enable_sm80_to_sm89INS1_16FlashAttnFwdSm80INS1_25CollectiveMainloopFwdSm80ILi8ELi1ELb0EN4cute5tupleIJNS5_1CILi128EEENS7_ILi96EEENS7_ILi256EEEEEELi256ENS_10bfloat16_tEfNS_4arch4Sm80ELb1ELb0ELb1ELb0ELb0ELb0ELb1ELb0EEENS1_21CollectiveEpilogueFwdINS6_IJS8_SA_S9_EEENS6_IJNS7_ILi1EEESI_SI_EEESC_SE_Li256ELb0ELb1ELb0ELb0EEENS1_30DynamicPersistentTileSchedulerILi256ELi256ELb0ELb1ELb0EEEEEEEEEvNT_6ParamsE,"ax",@progbits
	.align	128
.text._ZN7cutlass13device_kernelIN5flash19enable_sm80_to_sm89INS1_16FlashAttnFwdSm80INS1_25CollectiveMainloopFwdSm80ILi8ELi1ELb0EN4cute5tupleIJNS5_1CILi128EEENS7_ILi96EEENS7_ILi256EEEEEELi256ENS_10bfloat16_tEfNS_4arch4Sm80ELb1ELb0ELb1ELb0ELb0ELb0ELb1ELb0EEENS1_21CollectiveEpilogueFwdINS6_IJS8_SA_S9_EEENS6_IJNS7_ILi1EEESI_SI_EEESC_SE_Li256ELb0ELb1ELb0ELb0EEENS1_30DynamicPersistentTileSchedulerILi256ELi256ELb0ELb1ELb0EEEEEEEEEvNT_6ParamsE:
        .type           _ZN7cutlass13device_kernelIN5flash19enable_sm80_to_sm89INS1_16FlashAttnFwdSm80INS1_25CollectiveMainloopFwdSm80ILi8ELi1ELb0EN4cute5tupleIJNS5_1CILi128EEENS7_ILi96EEENS7_ILi256EEEEEELi256ENS_10bfloat16_tEfNS_4arch4Sm80ELb1ELb0ELb1ELb0ELb0ELb0ELb1ELb0EEENS1_21CollectiveEpilogueFwdINS6_IJS8_SA_S9_EEENS6_IJNS7_ILi1EEESI_SI_EEESC_SE_Li256ELb0ELb1ELb0ELb0EEENS1_30DynamicPersistentTileSchedulerILi256ELi256ELb0ELb1ELb0EEEEEEEEEvNT_6ParamsE,@function
        .size           _ZN7cutlass13device_kernelIN5flash19enable_sm80_to_sm89INS1_16FlashAttnFwdSm80INS1_25CollectiveMainloopFwdSm80ILi8ELi1ELb0EN4cute5tupleIJNS5_1CILi128EEENS7_ILi96EEENS7_ILi256EEEEEELi256ENS_10bfloat16_tEfNS_4arch4Sm80ELb1ELb0ELb1ELb0ELb0ELb0ELb1ELb0EEENS1_21CollectiveEpilogueFwdINS6_IJS8_SA_S9_EEENS6_IJNS7_ILi1EEESI_SI_EEESC_SE_Li256ELb0ELb1ELb0ELb0EEENS1_30DynamicPersistentTileSchedulerILi256ELi256ELb0ELb1ELb0EEEEEEEEEvNT_6ParamsE,(.L_x_33 - _ZN7cutlass13device_kernelIN5flash19enable_sm80_to_sm89INS1_16FlashAttnFwdSm80INS1_25CollectiveMainloopFwdSm80ILi8ELi1ELb0EN4cute5tupleIJNS5_1CILi128EEENS7_ILi96EEENS7_ILi256EEEEEELi256ENS_10bfloat16_tEfNS_4arch4Sm80ELb1ELb0ELb1ELb0ELb0ELb0ELb1ELb0EEENS1_21CollectiveEpilogueFwdINS6_IJS8_SA_S9_EEENS6_IJNS7_ILi1EEESI_SI_EEESC_SE_Li256ELb0ELb1ELb0ELb0EEENS1_30DynamicPersistentTileSchedulerILi256ELi256ELb0ELb1ELb0EEEEEEEEEvNT_6ParamsE)
        .other          _ZN7cutlass13device_kernelIN5flash19enable_sm80_to_sm89INS1_16FlashAttnFwdSm80INS1_25CollectiveMainloopFwdSm80ILi8ELi1ELb0EN4cute5tupleIJNS5_1CILi128EEENS7_ILi96EEENS7_ILi256EEEEEELi256ENS_10bfloat16_tEfNS_4arch4Sm80ELb1ELb0ELb1ELb0ELb0ELb0ELb1ELb0EEENS1_21CollectiveEpilogueFwdINS6_IJS8_SA_S9_EEENS6_IJNS7_ILi1EEESI_SI_EEESC_SE_Li256ELb0ELb1ELb0ELb0EEENS1_30DynamicPersistentTileSchedulerILi256ELi256ELb0ELb1ELb0EEEEEEEEEvNT_6ParamsE,@"STO_CUDA_ENTRY STV_DEFAULT"
_ZN7cutlass13device_kernelIN5flash19enable_sm80_to_sm89INS1_16FlashAttnFwdSm80INS1_25CollectiveMainloopFwdSm80ILi8ELi1ELb0EN4cute5tupleIJNS5_1CILi128EEENS7_ILi96EEENS7_ILi256EEEEEELi256ENS_10bfloat16_tEfNS_4arch4Sm80ELb1ELb0ELb1ELb0ELb0ELb0ELb1ELb0EEENS1_21CollectiveEpilogueFwdINS6_IJS8_SA_S9_EEENS6_IJNS7_ILi1EEESI_SI_EEESC_SE_Li256ELb0ELb1ELb0ELb0EEENS1_30DynamicPersistentTileSchedulerILi256ELi256ELb0ELb1ELb0EEEEEEEEEvNT_6ParamsE:
[----:B------:R-:W-:Y:S01]  /*0000*/  LDC R1, c[0x0][0x28] ;  /* 0x00000a00ff017b82 */ /* 0x000fe20000000800 */
[----:B------:R-:W-:Y:S05]  /*0010*/  EXIT ;  /* 0x000000000000794d */ /* 0x000fea0003800000 */
.L_x_15:
        /* <DEDUP_REMOVED lines=14> */
.L_x_33:


//--------------------- .text._ZN7cutlass13device_kernelIN5flash19enable_sm80_to_sm89INS1_16FlashAttnFwdSm80INS1_25CollectiveMainloopFwdSm80ILi8ELi1ELb0EN4cute5tupleIJNS5_1CILi128EEENS7_ILi96EEENS7_ILi256EEEEEELi256ENS_10bfloat16_tEfNS_4arch4Sm80ELb1ELb0ELb1ELb1ELb0ELb0ELb1ELb0EEENS1_21CollectiveEpilogueFwdINS6_IJS8_SA_S9_EEENS6_IJNS7_ILi1EEESI_SI_EEESC_SE_Li256ELb1ELb1ELb0ELb0EEENS1_19SingleTileSchedulerILb1ELb0ELb1ELi128EEEEEEEEEvNT_6ParamsE --------------------------
	.section	.text._ZN7cutlass13device_kernelIN5flash19enable_sm80_to_sm89INS1_16FlashAttnFwdSm80INS1_25CollectiveMainloopFwdSm80ILi8ELi1ELb0EN4cute5tupleIJNS5_1CILi128EEENS7_ILi96EEENS7_ILi256EEEEEELi256ENS_10bfloat16_tEfNS_4arch4Sm80ELb1ELb0ELb1ELb1ELb0ELb0ELb1ELb0EEENS1_21CollectiveEpilogueFwdINS6_IJS8_SA_S9_EEENS6_IJNS7_ILi1EEESI_SI_EEESC_SE_Li256ELb1ELb1ELb0ELb0EEENS1_19SingleTileSchedulerILb1ELb0ELb1ELi128EEEEEEEEEvNT_6ParamsE,"ax",@progbits
	.align	128
.text._ZN7cutlass13device_kernelIN5flash19enable_sm80_to_sm89INS1_16FlashAttnFwdSm80INS1_25CollectiveMainloopFwdSm80ILi8ELi1ELb0EN4cute5tupleIJNS5_1CILi128EEENS7_ILi96EEENS7_ILi256EEEEEELi256ENS_10bfloat16_tEfNS_4arch4Sm80ELb1ELb0ELb1ELb1ELb0ELb0ELb1ELb0EEENS1_21CollectiveEpilogueFwdINS6_IJS8_SA_S9_EEENS6_IJNS7_ILi1EEESI_SI_EEESC_SE_Li256ELb1ELb1ELb0ELb0EEENS1_19SingleTileSchedulerILb1ELb0ELb1ELi128EEEEEEEEEvNT_6ParamsE:
        .type           _ZN7cutlass13device_kernelIN5flash19enable_sm80_to_sm89INS1_16FlashAttnFwdSm80INS1_25CollectiveMainloopFwdSm80ILi8ELi1ELb0EN4cute5tupleIJNS5_1CILi128EEENS7_ILi96EEENS7_ILi256EEEEEELi256ENS_10bfloat16_tEfNS_4arch4Sm80ELb1ELb0ELb1ELb1ELb0ELb0ELb1ELb0EEENS1_21CollectiveEpilogueFwdINS6_IJS8_SA_S9_EEENS6_IJNS7_ILi1EEESI_SI_EEESC_SE_Li256ELb1ELb1ELb0ELb0EEENS1_19SingleTileSchedulerILb1ELb0ELb1ELi128EEEEEEEEEvNT_6ParamsE,@function
        .size           _ZN7cutlass13device_kernelIN5flash19enable_sm80_to_sm89INS1_16FlashAttnFwdSm80INS1_25CollectiveMainloopFwdSm80ILi8ELi1ELb0EN4cute5tupleIJNS5_1CILi128EEENS7_ILi96EEENS7_ILi256EEEEEELi256ENS_10bfloat16_tEfNS_4arch4Sm80ELb1ELb0ELb1ELb1ELb0ELb0ELb1ELb0EEENS1_21CollectiveEpilogueFwdINS6_IJS8_SA_S9_EEENS6_IJNS7_ILi1EEESI_SI_EEESC_SE_Li256ELb1ELb1ELb0ELb0EEENS1_19SingleTileSchedulerILb1ELb0ELb1ELi128EEEEEEEEEvNT_6ParamsE,(.L_x_34 - _ZN7cutlass13device_kernelIN5flash19enable_sm80_to_sm89INS1_16FlashAttnFwdSm80INS1_25CollectiveMainloopFwdSm80ILi8ELi1ELb0EN4cute5tupleIJNS5_1CILi128EEENS7_ILi96EEENS7_ILi256EEEEEELi256ENS_10bfloat16_tEfNS_4arch4Sm80ELb1ELb0ELb1ELb1ELb0ELb0ELb1ELb0EEENS1_21CollectiveEpilogueFwdINS6_IJS8_SA_S9_EEENS6_IJNS7_ILi1EEESI_SI_EEESC_SE_Li256ELb1ELb1ELb0ELb0EEENS1_19SingleTileSchedulerILb1ELb0ELb1ELi128EEEEEEEEEvNT_6ParamsE)
        .other          _ZN7cutlass13device_kernelIN5flash19enable_sm80_to_sm89INS1_16FlashAttnFwdSm80INS1_25CollectiveMainloopFwdSm80ILi8ELi1ELb0EN4cute5tupleIJNS5_1CILi128EEENS7_ILi96EEENS7_ILi256EEEEEELi256ENS_10bfloat16_tEfNS_4arch4Sm80ELb1ELb0ELb1ELb1ELb0ELb0ELb1ELb0EEENS1_21CollectiveEpilogueFwdINS6_IJS8_SA_S9_EEENS6_IJNS7_ILi1EEESI_SI_EEESC_SE_Li256ELb1ELb1ELb0ELb0EEENS1_19SingleTileSchedulerILb1ELb0ELb1ELi128EEEEEEEEEvNT_6ParamsE,@"STO_CUDA_ENTRY STV_DEFAULT"
_ZN7cutlass13device_kernelIN5flash19enable_sm80_to_sm89INS1_16FlashAttnFwdSm80INS1_25CollectiveMainloopFwdSm80ILi8ELi1ELb0EN4cute5tupleIJNS5_1CILi128EEENS7_ILi96EEENS7_ILi256EEEEEELi256ENS_10bfloat16_tEfNS_4arch4Sm80ELb1ELb0ELb1ELb1ELb0ELb0ELb1ELb0EEENS1_21CollectiveEpilogueFwdINS6_IJS8_SA_S9_EEENS6_IJNS7_ILi1EEESI_SI_EEESC_SE_Li256ELb1ELb1ELb0ELb0EEENS1_19SingleTileSchedulerILb1ELb0ELb1ELi128EEEEEEEEEvNT_6ParamsE:
[----:B------:R-:W-:Y:S01]  /*0000*/  LDC R1, c[0x0][0x28] ;  /* 0x00000a00ff017b82 */ /* 0x000fe20000000800 */
[----:B------:R-:W-:Y:S05]  /*0010*/  EXIT ;  /* 0x000000000000794d */ /* 0x000fea0003800000 */
.L_x_16:
        /* <DEDUP_REMOVED lines=14> */
.L_x_34:


//--------------------- .text._ZN7cutlass13device_kernelIN5flash19enable_sm80_to_sm89INS1_16FlashAttnFwdSm80INS1_25CollectiveMainloopFwdSm80ILi8ELi1ELb0EN4cute5tupleIJNS5_1CILi128EEENS7_ILi48EEENS7_ILi256EEEEEELi256ENS_10bfloat16_tEfNS_4arch4Sm80ELb1ELb0ELb1ELb1ELb0ELb1ELb1ELb0EEENS1_21CollectiveEpilogueFwdINS6_IJS8_SA_S9_EEENS6_IJNS7_ILi1EEESI_SI_EEESC_SE_Li256ELb1ELb1ELb0ELb0EEENS1_19SingleTileSchedulerILb1ELb0ELb1ELi128EEEEEEEEEvNT_6ParamsE --------------------------
	.section	.text._ZN7cutlass13device_kernelIN5flash19enable_sm80_to_sm89INS1_16FlashAttnFwdSm80INS1_25CollectiveMainloopFwdSm80ILi8ELi1ELb0EN4cute5tupleIJNS5_1CILi128EEENS7_ILi48EEENS7_ILi256EEEEEELi256ENS_10bfloat16_tEfNS_4arch4Sm80ELb1ELb0ELb1ELb1ELb0ELb1ELb1ELb0EEENS1_21CollectiveEpilogueFwdINS6_IJS8_SA_S9_EEENS6_IJNS7_ILi1EEESI_SI_EEESC_SE_Li256ELb1ELb1ELb0ELb0EEENS1_19SingleTileSchedulerILb1ELb0ELb1ELi128EEEEEEEEEvNT_6ParamsE,"ax",@progbits
	.align	128
.text._ZN7cutlass13device_kernelIN5flash19enable_sm80_to_sm89INS1_16FlashAttnFwdSm80INS1_25CollectiveMainloopFwdSm80ILi8ELi1ELb0EN4cute5tupleIJNS5_1CILi128EEENS7_ILi48EEENS7_ILi256EEEEEELi256ENS_10bfloat16_tEfNS_4arch4Sm80ELb1ELb0ELb1ELb1ELb0ELb1ELb1ELb0EEENS1_21CollectiveEpilogueFwdINS6_IJS8_SA_S9_EEENS6_IJNS7_ILi1EEESI_SI_EEESC_SE_Li256ELb1ELb1ELb0ELb0EEENS1_19SingleTileSchedulerILb1ELb0ELb1ELi128EEEEEEEEEvNT_6ParamsE:
        .type           _ZN7cutlass13device_kernelIN5flash19enable_sm80_to_sm89INS1_16FlashAttnFwdSm80INS1_25CollectiveMainloopFwdSm80ILi8ELi1ELb0EN4cute5tupleIJNS5_1CILi128EEENS7_ILi48EEENS7_ILi256EEEEEELi256ENS_10bfloat16_tEfNS_4arch4Sm80ELb1ELb0ELb1ELb1ELb0ELb1ELb1ELb0EEENS1_21CollectiveEpilogueFwdINS6_IJS8_SA_S9_EEENS6_IJNS7_ILi1EEESI_SI_EEESC_SE_Li256ELb1ELb1ELb0ELb0EEENS1_19SingleTileSchedulerILb1ELb0ELb1ELi128EEEEEEEEEvNT_6ParamsE,@function
        .size           _ZN7cutlass13device_kernelIN5flash19enable_sm80_to_sm89INS1_16FlashAttnFwdSm80INS1_25CollectiveMainloopFwdSm80ILi8ELi1ELb0EN4cute5tupleIJNS5_1CILi128EEENS7_ILi48EEENS7_ILi256EEEEEELi256ENS_10bfloat16_tEfNS_4arch4Sm80ELb1ELb0ELb1ELb1ELb0ELb1ELb1ELb0EEENS1_21CollectiveEpilogueFwdINS6_IJS8_SA_S9_EEENS6_IJNS7_ILi1EEESI_SI_EEESC_SE_Li256ELb1ELb1ELb0ELb0EEENS1_19SingleTileSchedulerILb1ELb0ELb1ELi128EEEEEEEEEvNT_6ParamsE,(.L_x_35 - _ZN7cutlass13device_kernelIN5flash19enable_sm80_to_sm89INS1_16FlashAttnFwdSm80INS1_25CollectiveMainloopFwdSm80ILi8ELi1ELb0EN4cute5tupleIJNS5_1CILi128EEENS7_ILi48EEENS7_ILi256EEEEEELi256ENS_10bfloat16_tEfNS_4arch4Sm80ELb1ELb0ELb1ELb1ELb0ELb1ELb1ELb0EEENS1_21CollectiveEpilogueFwdINS6_IJS8_SA_S9_EEENS6_IJNS7_ILi1EEESI_SI_EEESC_SE_Li256ELb1ELb1ELb0ELb0EEENS1_19SingleTileSchedulerILb1ELb0ELb1ELi128EEEEEEEEEvNT_6ParamsE)
        .other          _ZN7cutlass13device_kernelIN5flash19enable_sm80_to_sm89INS1_16FlashAttnFwdSm80INS1_25CollectiveMainloopFwdSm80ILi8ELi1ELb0EN4cute5tupleIJNS5_1CILi128EEENS7_ILi48EEENS7_ILi256EEEEEELi256ENS_10bfloat16_tEfNS_4arch4Sm80ELb1ELb0ELb1ELb1ELb0ELb1ELb1ELb0EEENS1_21CollectiveEpilogueFwdINS6_IJS8_SA_S9_EEENS6_IJNS7_ILi1EEESI_SI_EEESC_SE_Li256ELb1ELb1ELb0ELb0EEENS1_19SingleTileSchedulerILb1ELb0ELb1ELi128EEEEEEEEEvNT_6ParamsE,@"STO_CUDA_ENTRY STV_DEFAULT"
_ZN7cutlass13device_kernelIN5flash19enable_sm80_to_sm89INS1_16FlashAttnFwdSm80INS1_25CollectiveMainloopFwdSm80ILi8ELi1ELb0EN4cute5tupleIJNS5_1CILi128EEENS7_ILi48EEENS7_ILi256EEEEEELi256ENS_10bfloat16_tEfNS_4arch4Sm80ELb1ELb0ELb1ELb1ELb0ELb1ELb1ELb0EEENS1_21CollectiveEpilogueFwdINS6_IJS8_SA_S9_EEENS6_IJNS7_ILi1EEESI_SI_EEESC_SE_Li256ELb1ELb1ELb0ELb0EEENS1_19SingleTileSchedulerILb1ELb0ELb1ELi128EEEEEEEEEvNT_6ParamsE:
[----:B------:R-:W-:Y:S01]  /*0000*/  LDC R1, c[0x0][0x28] ;  /* 0x00000a00ff017b82 */ /* 0x000fe20000000800 */
[----:B------:R-:W-:Y:S05]  /*0010*/  EXIT ;  /* 0x000000000000794d */ /* 0x000fea0003800000 */
.L_x_17:
        /* <DEDUP_REMOVED lines=14> */
.L_x_35:


//--------------------- .nv.shared.reserved.0     --------------------------
	.section	.nv.shared.reserved.0,"aw",@nobits
	.weak		__nv_reservedSMEM_offset_0_alias
	.size		__nv_reservedSMEM_offset_0_alias, 0, 0
	.other		__nv_reservedSMEM_offset_0_alias,@"STO_CUDA_RESERVED_SHARED STV_DEFAULT"
__nv_reservedSMEM_offset_0_alias:
	.zero		0


//--------------------- .nv.global                --------------------------
	.section	.nv.global,"aw",@nobits
.nv.global:
	.type		_ZN74_INTERNAL_f62ed924_38_flash_fwd_hdim256_bf16_softcap_sm80_cu_bdbb69e5_37874cute1_E,@object
	.size		_ZN74_INTERNAL_f62ed924_38_flash_fwd_hdim256_bf16_softcap_sm80_cu_bdbb69e5_37874cute1_E,(_ZN74_INTERNAL_f62ed924_38_flash_fwd_hdim256_bf16_softcap_sm80_cu_bdbb69e5_37874cuda3std3__45__cpo6cbeginE - _ZN74_INTERNAL_f62ed924_38_flash_fwd_hdim256_bf16_softcap_sm80_cu_bdbb69e5_37874cute1_E)
_ZN74_INTERNAL_f62ed924_38_flash_fwd_hdim256_bf16_softcap_sm80_cu_bdbb69e5_37874cute1_E:
	.zero		1
	.type		_ZN74_INTERNAL_f62ed924_38_flash_fwd_hdim256_bf16_softcap_sm80_cu_bdbb69e5_37874cuda3std3__45__cpo6cbeginE,@object
	.size		_ZN74_INTERNAL_f62ed924_38_flash_fwd_hdim256_bf16_softcap_sm80_cu_bdbb69e5_37874cuda3std3__45__cpo6cbeginE,(_ZN74_INTERNAL_f62ed924_38_flash_fwd_hdim256_bf16_softcap_sm80_cu_bdbb69e5_37874cuda3std3__48in_placeE - _ZN74_INTERNAL_f62ed924_38_flash_fwd_hdim256_bf16_softcap_sm80_cu_bdbb69e5_37874cuda3std3__45__cpo6cbeginE)
_ZN74_INTERNAL_f62ed924_38_flash_fwd_hdim256_bf16_softcap_sm80_cu_bdbb69e5_37874cuda3std3__45__cpo6cbeginE:
	.zero		1
	.type		_ZN74_INTERNAL_f62ed924_38_flash_fwd_hdim256_bf16_softcap_sm80_cu_bdbb69e5_37874cuda3std3__48in_placeE,@object
	.size		_ZN74_INTERNAL_f62ed924_38_flash_fwd_hdim256_bf16_softcap_sm80_cu_bdbb69e5_37874cuda3std3__48in_placeE,(_ZN74_INTERNAL_f62ed924_38_flash_fwd_hdim256_bf16_softcap_sm80_cu_bdbb69e5_37874cuda3std6ranges3__45__cpo9iter_moveE - _ZN74_INTERNAL_f62ed924_38_flash_fwd_hdim256_bf16_softcap_sm80_cu_bdbb69e5_37874cuda3std3__48in_placeE)
_ZN74_INTERNAL_f62ed924_38_flash_fwd_hdim256_bf16_softcap_sm80_cu_bdbb69e5_37874cuda3std3__48in_placeE:
	.zero		1
	.type		_ZN74_INTERNAL_f62ed924_38_flash_fwd_hdim256_bf16_softcap_sm80_cu_bdbb69e5_37874cuda3std6ranges3__45__cpo9iter_moveE,@object
	.size		_ZN74_INTERNAL_f62ed924_38_flash_fwd_hdim256_bf16_softcap_sm80_cu_bdbb69e5_37874cuda3std6ranges3__45__cpo9iter_moveE,(_ZN74_INTERNAL_f62ed924_38_flash_fwd_hdim256_bf16_softcap_sm80_cu_bdbb69e5_37874cuda3std3__45__cpo5beginE - _ZN74_INTERNAL_f62ed924_38_flash_fwd_hdim256_bf16_softcap_sm80_cu_bdbb69e5_37874cuda3std6ranges3__45__cpo9iter_moveE)
_ZN74_INTERNAL_f62ed924_38_flash_fwd_hdim256_bf16_softcap_sm80_cu_bdbb69e5_37874cuda3std6ranges3__45__cpo9iter_moveE:
	.zero		1
	.type		_ZN74_INTERNAL_f62ed924_38_flash_fwd_hdim256_bf16_softcap_sm80_cu_bdbb69e5_37874cuda3std3__45__cpo5beginE,@object
	.size		_ZN74_INTERNAL_f62ed924_38_flash_fwd_hdim256_bf16_softcap_sm80_cu_bdbb69e5_37874cuda3std3__45__cpo5beginE,(_ZN74_INTERNAL_f62ed924_38_flash_fwd_hdim256_bf16_softcap_sm80_cu_bdbb69e5_37874cuda3std3__476_GLOBAL__N__f62ed924_38_flash_fwd_hdim256_bf16_softcap_sm80_cu_bdbb69e5_37876ignoreE - _ZN74_INTERNAL_f62ed924_38_flash_fwd_hdim256_bf16_softcap_sm80_cu_bdbb69e5_37874cuda3std3__45__cpo5beginE)
_ZN74_INTERNAL_f62ed924_38_flash_fwd_hdim256_bf16_softcap_sm80_cu_bdbb69e5_37874cuda3std3__45__cpo5beginE:
	.zero		1
	.type		_ZN74_INTERNAL_f62ed924_38_flash_fwd_hdim256_bf16_softcap_sm80_cu_bdbb69e5_37874cuda3std3__476_GLOBAL__N__f62ed924_38_flash_fwd_hdim256_bf16_softcap_sm80_cu_bdbb69e5_37876ignoreE,@object
	.size		_ZN74_INTERNAL_f62ed924_38_flash_fwd_hdim256_bf16_softcap_sm80_cu_bdbb69e5_37874cuda3std3__476_GLOBAL__N__f62ed924_38_flash_fwd_hdim256_bf16_softcap_sm80_cu_bdbb69e5_37876ignoreE,(_ZN74_INTERNAL_f62ed924_38_flash_fwd_hdim256_bf16_softcap_sm80_cu_bdbb69e5_37874cute7productE - _ZN74_INTERNAL_f62ed924_38_flash_fwd_hdim256_bf16_softcap_sm80_cu_bdbb69e5_37874cuda3std3__476_GLOBAL__N__f62ed924_38_flash_fwd_hdim256_bf16_softcap_sm80_cu_bdbb69e5_37876ignoreE)
_ZN74_INTERNAL_f62ed924_38_flash_fwd_hdim256_bf16_softcap_sm80_cu_bdbb69e5_37874cuda3std3__476_GLOBAL__N__f62ed924_38_flash_fwd_hdim256_bf16_softcap_sm80_cu_bdbb69e5_37876ignoreE:
	.zero		1
	.type		_ZN74_INTERNAL_f62ed924_38_flash_fwd_hdim256_bf16_softcap_sm80_cu_bdbb69e5_37874cute7productE,@object
	.size		_ZN74_INTERNAL_f62ed924_38_flash_fwd_hdim256_bf16_softcap_sm80_cu_bdbb69e5_37874cute7productE,(_ZN74_INTERNAL_f62ed924_38_flash_fwd_hdim256_bf16_softcap_sm80_cu_bdbb69e5_37874cuda3std3__45__cpo3endE - _ZN74_INTERNAL_f62ed924_38_flash_fwd_hdim256_bf16_softcap_sm80_cu_bdbb69e5_37874cute7productE)
_ZN74_INTERNAL_f62ed924_38_flash_fwd_hdim256_bf16_softcap_sm80_cu_bdbb69e5_37874cute7productE:
	.zero		1
	.type		_ZN74_INTERNAL_f62ed924_38_flash_fwd_hdim256_bf16_softcap_sm80_cu_bdbb69e5_37874cuda3std3__45__cpo3endE,@object
	.size		_ZN74_INTERNAL_f62ed924_38_flash_fwd_hdim256_bf16_softcap_sm80_cu_bdbb69e5_37874cuda3std3__45__cpo3endE,(_ZN74_INTERNAL_f62ed924_38_flash_fwd_hdim256_bf16_softcap_sm80_cu_bdbb69e5_37874cuda3std3__419piecewise_constructE - _ZN74_INTERNAL_f62ed924_38_flash_fwd_hdim256_bf16_softcap_sm80_cu_bdbb69e5_37874cuda3std3__45__cpo3endE)
_ZN74_INTERNAL_f62ed924_38_flash_fwd_hdim256_bf16_softcap_sm80_cu_bdbb69e5_37874cuda3std3__45__cpo3endE:
	.zero		1
	.type		_ZN74_INTERNAL_f62ed924_38_flash_fwd_hdim256_bf16_softcap_sm80_cu_bdbb69e5_37874cuda3std3__419piecewise_constructE,@object
	.size		_ZN74_INTERNAL_f62ed924_38_flash_fwd_hdim256_bf16_softcap_sm80_cu_bdbb69e5_37874cuda3std3__419piecewise_constructE,(_ZN74_INTERNAL_f62ed924_38_flash_fwd_hdim256_bf16_softcap_sm80_cu_bdbb69e5_37874cuda3std3__45__cpo4cendE - _ZN74_INTERNAL_f62ed924_38_flash_fwd_hdim256_bf16_softcap_sm80_cu_bdbb69e5_37874cuda3std3__419piecewise_constructE)
_ZN74_INTERNAL_f62ed924_38_flash_fwd_hdim256_bf16_softcap_sm80_cu_bdbb69e5_37874cuda3std3__419piecewise_constructE:
	.zero		1
	.type		_ZN74_INTERNAL_f62ed924_38_flash_fwd_hdim256_bf16_softcap_sm80_cu_bdbb69e5_37874cuda3std3__45__cpo4cendE,@object
	.size		_ZN74_INTERNAL_f62ed924_38_flash_fwd_hdim256_bf16_softcap_sm80_cu_bdbb69e5_37874cuda3std3__45__cpo4cendE,(_ZN74_INTERNAL_f62ed924_38_flash_fwd_hdim256_bf16_softcap_sm80_cu_bdbb69e5_37874cuda3std6ranges3__45__cpo4swapE - _ZN74_INTERNAL_f62ed924_38_flash_fwd_hdim256_bf16_softcap_sm80_cu_bdbb69e5_37874cuda3std3__45__cpo4cendE)
_ZN74_INTERNAL_f62ed924_38_flash_fwd_hdim256_bf16_softcap_sm80_cu_bdbb69e5_37874cuda3std3__45__cpo4cendE:
	.zero		1
	.type		_ZN74_INTERNAL_f62ed924_38_flash_fwd_hdim256_bf16_softcap_sm80_cu_bdbb69e5_37874cuda3std6ranges3__45__cpo4swapE,@object
	.size		_ZN74_INTERNAL_f62ed924_38_flash_fwd_hdim256_bf16_softcap_sm80_cu_bdbb69e5_37874cuda3std6ranges3__45__cpo4swapE,(.L_7 - _ZN74_INTERNAL_f62ed924_38_flash_fwd_hdim256_bf16_softcap_sm80_cu_bdbb69e5_37874cuda3std6ranges3__45__cpo4swapE)
_ZN74_INTERNAL_f62ed924_38_flash_fwd_hdim256_bf16_softcap_sm80_cu_bdbb69e5_37874cuda3std6ranges3__45__cpo4swapE:
	.zero		1
.L_7:


//--------------------- .nv.constant0._ZN7cutlass13device_kernelIN5flash19enable_sm80_to_sm89INS1_16FlashAttnFwdSm80INS1_25CollectiveMainloopFwdSm80ILi8ELi1ELb1EN4cute5tupleIJNS5_1CILi128EEENS7_ILi64EEENS7_ILi256EEEEEELi256ENS_10bfloat16_tEfNS_4arch4Sm80ELb0ELb0ELb1ELb0ELb0ELb0ELb1ELb0EEENS1_21CollectiveEpilogueFwdINS6_IJS8_SA_S9_EEENS6_IJNS7_ILi1EEESI_SI_EEESC_SE_Li256ELb0ELb1ELb0ELb0EEENS1_19SingleTileSchedulerILb0ELb0ELb1ELi128EEEEEEEEEvNT_6ParamsE --------------------------
	.section	.nv.constant0._ZN7cutlass13device_kernelIN5flash19enable_sm80_to_sm89INS1_16FlashAttnFwdSm80INS1_25CollectiveMainloopFwdSm80ILi8ELi1ELb1EN4cute5tupleIJNS5_1CILi128EEENS7_ILi64EEENS7_ILi256EEEEEELi256ENS_10bfloat16_tEfNS_4arch4Sm80ELb0ELb0ELb1ELb0ELb0ELb0ELb1ELb0EEENS1_21CollectiveEpilogueFwdINS6_IJS8_SA_S9_EEENS6_IJNS7_ILi1EEESI_SI_EEESC_SE_Li256ELb0ELb1ELb0ELb0EEENS1_19SingleTileSchedulerILb0ELb0ELb1ELi128EEEEEEEEEvNT_6ParamsE,"a",@progbits
	.sectionflags	@""
	.align	4
.nv.constant0._ZN7cutlass13device_kernelIN5flash19enable_sm80_to_sm89INS1_16FlashAttnFwdSm80INS1_25CollectiveMainloopFwdSm80ILi8ELi1ELb1EN4cute5tupleIJNS5_1CILi128EEENS7_ILi64EEENS7_ILi256EEEEEELi256ENS_10bfloat16_tEfNS_4arch4Sm80ELb0ELb0ELb1ELb0ELb0ELb0ELb1ELb0EEENS1_21CollectiveEpilogueFwdINS6_IJS8_SA_S9_EEENS6_IJNS7_ILi1EEESI_SI_EEESC_SE_Li256ELb0ELb1ELb0ELb0EEENS1_19SingleTileSchedulerILb0ELb0ELb1ELi128EEEEEEEEEvNT_6ParamsE:
	.zero		1576


//--------------------- .nv.constant0._ZN7cutlass13device_kernelIN5flash19enable_sm80_to_sm89INS1_16FlashAttnFwdSm80INS1_25CollectiveMainloopFwdSm80ILi8ELi1ELb1EN4cute5tupleIJNS5_1CILi128EEENS7_ILi64EEENS7_ILi256EEEEEELi256ENS_10bfloat16_tEfNS_4arch4Sm80ELb0ELb0ELb1ELb1ELb0ELb0ELb1ELb0EEENS1_21CollectiveEpilogueFwdINS6_IJS8_SA_S9_EEENS6_IJNS7_ILi1EEESI_SI_EEESC_SE_Li256ELb1ELb1ELb0ELb0EEENS1_19SingleTileSchedulerILb1ELb0ELb1ELi128EEEEEEEEEvNT_6ParamsE --------------------------
	.section	.nv.constant0._ZN7cutlass13device_kernelIN5flash19enable_sm80_to_sm89INS1_16FlashAttnFwdSm80INS1_25CollectiveMainloopFwdSm80ILi8ELi1ELb1EN4cute5tupleIJNS5_1CILi128EEENS7_ILi64EEENS7_ILi256EEEEEELi256ENS_10bfloat16_tEfNS_4arch4Sm80ELb0ELb0ELb1ELb1ELb0ELb0ELb1ELb0EEENS1_21CollectiveEpilogueFwdINS6_IJS8_SA_S9_EEENS6_IJNS7_ILi1EEESI_SI_EEESC_SE_Li256ELb1ELb1ELb0ELb0EEENS1_19SingleTileSchedulerILb1ELb0ELb1ELi128EEEEEEEEEvNT_6ParamsE,"a",@progbits
	.sectionflags	@""
	.align	4
.nv.constant0._ZN7cutlass13device_kernelIN5flash19enable_sm80_to_sm89INS1_16FlashAttnFwdSm80INS1_25CollectiveMainloopFwdSm80ILi8ELi1ELb1EN4cute5tupleIJNS5_1CILi128EEENS7_ILi64EEENS7_ILi256EEEEEELi256ENS_10bfloat16_tEfNS_4arch4Sm80ELb0ELb0ELb1ELb1ELb0ELb0ELb1ELb0EEENS1_21CollectiveEpilogueFwdINS6_IJS8_SA_S9_EEENS6_IJNS7_ILi1EEESI_SI_EEESC_SE_Li256ELb1ELb1ELb0ELb0EEENS1_19SingleTileSchedulerILb1ELb0ELb1ELi128EEEEEEEEEvNT_6ParamsE:
	.zero		1576


//--------------------- .nv.constant0._ZN7cutlass13device_kernelIN5flash19enable_sm80_to_sm89INS1_16FlashAttnFwdSm80INS1_25CollectiveMainloopFwdSm80ILi8ELi1ELb0EN4cute5tupleIJNS5_1CILi128EEENS7_ILi32EEENS7_ILi256EEEEEELi256ENS_10bfloat16_tEfNS_4arch4Sm80ELb0ELb0ELb1ELb1ELb0ELb1ELb1ELb0EEENS1_21CollectiveEpilogueFwdINS6_IJS8_SA_S9_EEENS6_IJNS7_ILi1EEESI_SI_EEESC_SE_Li256ELb1ELb1ELb0ELb0EEENS1_19SingleTileSchedulerILb1ELb0ELb1ELi128EEEEEEEEEvNT_6ParamsE --------------------------
	.section	.nv.constant0._ZN7cutlass13device_kernelIN5flash19enable_sm80_to_sm89INS1_16FlashAttnFwdSm80INS1_25CollectiveMainloopFwdSm80ILi8ELi1ELb0EN4cute5tupleIJNS5_1CILi128EEENS7_ILi32EEENS7_ILi256EEEEEELi256ENS_10bfloat16_tEfNS_4arch4Sm80ELb0ELb0ELb1ELb1ELb0ELb1ELb1ELb0EEENS1_21CollectiveEpilogueFwdINS6_IJS8_SA_S9_EEENS6_IJNS7_ILi1EEESI_SI_EEESC_SE_Li256ELb1ELb1ELb0ELb0EEENS1_19SingleTileSchedulerILb1ELb0ELb1ELi128EEEEEEEEEvNT_6ParamsE,"a",@progbits
	.sectionflags	@""
	.align	4
.nv.constant0._ZN7cutlass13device_kernelIN5flash19enable_sm80_to_sm89INS1_16FlashAttnFwdSm80INS1_25CollectiveMainloopFwdSm80ILi8ELi1ELb0EN4cute5tupleIJNS5_1CILi128EEENS7_ILi32EEENS7_ILi256EEEEEELi256ENS_10bfloat16_tEfNS_4arch4Sm80ELb0ELb0ELb1ELb1ELb0ELb1ELb1ELb0EEENS1_21CollectiveEpilogueFwdINS6_IJS8_SA_S9_EEENS6_IJNS7_ILi1EEESI_SI_EEESC_SE_Li256ELb1ELb1ELb0ELb0EEENS1_19SingleTileSchedulerILb1ELb0ELb1ELi128EEEEEEEEEvNT_6ParamsE:
	.zero		1576


//--------------------- .nv.constant0._ZN7cutlass13device_kernelIN5flash19enable_sm80_to_sm89INS1_16FlashAttnFwdSm80INS1_25CollectiveMainloopFwdSm80ILi8ELi1ELb1EN4cute5tupleIJNS5_1CILi128EEENS7_ILi48EEENS7_ILi256EEEEEELi256ENS_10bfloat16_tEfNS_4arch4Sm80ELb0ELb1ELb1ELb0ELb0ELb0ELb1ELb0EEENS1_21CollectiveEpilogueFwdINS6_IJS8_SA_S9_EEENS6_IJNS7_ILi1EEESI_SI_EEESC_SE_Li256ELb0ELb1ELb0ELb0EEENS1_19SingleTileSchedulerILb0ELb0ELb1ELi128EEEEEEEEEvNT_6ParamsE --------------------------
	.section	.nv.constant0._ZN7cutlass13device_kernelIN5flash19enable_sm80_to_sm89INS1_16FlashAttnFwdSm80INS1_25CollectiveMainloopFwdSm80ILi8ELi1ELb1EN4cute5tupleIJNS5_1CILi128EEENS7_ILi48EEENS7_ILi256EEEEEELi256ENS_10bfloat16_tEfNS_4arch4Sm80ELb0ELb1ELb1ELb0ELb0ELb0ELb1ELb0EEENS1_21CollectiveEpilogueFwdINS6_IJS8_SA_S9_EEENS6_IJNS7_ILi1EEESI_SI_EEESC_SE_Li256ELb0ELb1ELb0ELb0EEENS1_19SingleTileSchedulerILb0ELb0ELb1ELi128EEEEEEEEEvNT_6ParamsE,"a",@progbits
	.sectionflags	@""
	.align	4
.nv.constant0._ZN7cutlass13device_kernelIN5flash19enable_sm80_to_sm89INS1_16FlashAttnFwdSm80INS1_25CollectiveMainloopFwdSm80ILi8ELi1ELb1EN4cute5tupleIJNS5_1CILi128EEENS7_ILi48EEENS7_ILi256EEEEEELi256ENS_10bfloat16_tEfNS_4arch4Sm80ELb0ELb1ELb1ELb0ELb0ELb0ELb1ELb0EEENS1_21CollectiveEpilogueFwdINS6_IJS8_SA_S9_EEENS6_IJNS7_ILi1EEESI_SI_EEESC_SE_Li256ELb0ELb1ELb0ELb0EEENS1_19SingleTileSchedulerILb0ELb0ELb1ELi128EEEEEEEEEvNT_6ParamsE:
	.zero		1576


//--------------------- .nv.constant0._ZN7cutlass13device_kernelIN5flash19enable_sm80_to_sm89INS1_16FlashAttnFwdSm80INS1_25CollectiveMainloopFwdSm80ILi8ELi1ELb1EN4cute5tupleIJNS5_1CILi128EEENS7_ILi48EEENS7_ILi256EEEEEELi256ENS_10bfloat16_tEfNS_4arch4Sm80ELb0ELb1ELb1ELb1ELb0ELb0ELb1ELb0EEENS1_21CollectiveEpilogueFwdINS6_IJS8_SA_S9_EEENS6_IJNS7_ILi1EEESI_SI_EEESC_SE_Li256ELb1ELb1ELb0ELb0EEENS1_19SingleTileSchedulerILb1ELb0ELb1ELi128EEEEEEEEEvNT_6ParamsE --------------------------
	.section	.nv.constant0._ZN7cutlass13device_kernelIN5flash19enable_sm80_to_sm89INS1_16FlashAttnFwdSm80INS1_25CollectiveMainloopFwdSm80ILi8ELi1ELb1EN4cute5tupleIJNS5_1CILi128EEENS7_ILi48EEENS7_ILi256EEEEEELi256ENS_10bfloat16_tEfNS_4arch4Sm80ELb0ELb1ELb1ELb1ELb0ELb0ELb1ELb0EEENS1_21CollectiveEpilogueFwdINS6_IJS8_SA_S9_EEENS6_IJNS7_ILi1EEESI_SI_EEESC_SE_Li256ELb1ELb1ELb0ELb0EEENS1_19SingleTileSchedulerILb1ELb0ELb1ELi128EEEEEEEEEvNT_6ParamsE,"a",@progbits
	.sectionflags	@""
	.align	4
.nv.constant0._ZN7cutlass13device_kernelIN5flash19enable_sm80_to_sm89INS1_16FlashAttnFwdSm80INS1_25CollectiveMainloopFwdSm80ILi8ELi1ELb1EN4cute5tupleIJNS5_1CILi128EEENS7_ILi48EEENS7_ILi256EEEEEELi256ENS_10bfloat16_tEfNS_4arch4Sm80ELb0ELb1ELb1ELb1ELb0ELb0ELb1ELb0EEENS1_21CollectiveEpilogueFwdINS6_IJS8_SA_S9_EEENS6_IJNS7_ILi1EEESI_SI_EEESC_SE_Li256ELb1ELb1ELb0ELb0EEENS1_19SingleTileSchedulerILb1ELb0ELb1ELi128EEEEEEEEEvNT_6ParamsE:
	.zero		1576


//--------------------- .nv.constant0._ZN7cutlass13device_kernelIN5flash19enable_sm80_to_sm89INS1_16FlashAttnFwdSm80INS1_25CollectiveMainloopFwdSm80ILi8ELi1ELb0EN4cute5tupleIJNS5_1CILi128EEENS7_ILi32EEENS7_ILi256EEEEEELi256ENS_10bfloat16_tEfNS_4arch4Sm80ELb0ELb1ELb1ELb1ELb0ELb1ELb1ELb0EEENS1_21CollectiveEpilogueFwdINS6_IJS8_SA_S9_EEENS6_IJNS7_ILi1EEESI_SI_EEESC_SE_Li256ELb1ELb1ELb0ELb0EEENS1_19SingleTileSchedulerILb1ELb0ELb1ELi128EEEEEEEEEvNT_6ParamsE --------------------------
	.section	.nv.constant0._ZN7cutlass13device_kernelIN5flash19enable_sm80_to_sm89INS1_16FlashAttnFwdSm80INS1_25CollectiveMainloopFwdSm80ILi8ELi1ELb0EN4cute5tupleIJNS5_1CILi128EEENS7_ILi32EEENS7_ILi256EEEEEELi256ENS_10bfloat16_tEfNS_4arch4Sm80ELb0ELb1ELb1ELb1ELb0ELb1ELb1ELb0EEENS1_21CollectiveEpilogueFwdINS6_IJS8_SA_S9_EEENS6_IJNS7_ILi1EEESI_SI_EEESC_SE_Li256ELb1ELb1ELb0ELb0EEENS1_19SingleTileSchedulerILb1ELb0ELb1ELi128EEEEEEEEEvNT_6ParamsE,"a",@progbits
	.sectionflags	@""
	.align	4
.nv.constant0._ZN7cutlass13device_kernelIN5flash19enable_sm80_to_sm89INS1_16FlashAttnFwdSm80INS1_25CollectiveMainloopFwdSm80ILi8ELi1ELb0EN4cute5tupleIJNS5_1CILi128EEENS7_ILi32EEENS7_ILi256EEEEEELi256ENS_10bfloat16_tEfNS_4arch4Sm80ELb0ELb1ELb1ELb1ELb0ELb1ELb1ELb0EEENS1_21CollectiveEpilogueFwdINS6_IJS8_SA_S9_EEENS6_IJNS7_ILi1EEESI_SI_EEESC_SE_Li256ELb1ELb1ELb0ELb0EEENS1_19SingleTileSchedulerILb1ELb0ELb1ELi128EEEEEEEEEvNT_6ParamsE:
	.zero		1576


//--------------------- .nv.constant0._ZN7cutlass13device_kernelIN5flash19enable_sm80_to_sm89INS1_16FlashAttnFwdSm80INS1_25CollectiveMainloopFwdSm80ILi8ELi1ELb1EN4cute5tupleIJNS5_1CILi128EEENS7_ILi64EEENS7_ILi256EEEEEELi256ENS_10bfloat16_tEfNS_4arch4Sm80ELb1ELb0ELb1ELb0ELb0ELb0ELb1ELb0EEENS1_21CollectiveEpilogueFwdINS6_IJS8_SA_S9_EEENS6_IJNS7_ILi1EEESI_SI_EEESC_SE_Li256ELb0ELb1ELb0ELb0EEENS1_30DynamicPersistentTileSchedulerILi256ELi256ELb0ELb1ELb0EEEEEEEEEvNT_6ParamsE --------------------------
	.section	.nv.constant0._ZN7cutlass13device_kernelIN5flash19enable_sm80_to_sm89INS1_16FlashAttnFwdSm80INS1_25CollectiveMainloopFwdSm80ILi8ELi1ELb1EN4cute5tupleIJNS5_1CILi128EEENS7_ILi64EEENS7_ILi256EEEEEELi256ENS_10bfloat16_tEfNS_4arch4Sm80ELb1ELb0ELb1ELb0ELb0ELb0ELb1ELb0EEENS1_21CollectiveEpilogueFwdINS6_IJS8_SA_S9_EEENS6_IJNS7_ILi1EEESI_SI_EEESC_SE_Li256ELb0ELb1ELb0ELb0EEENS1_30DynamicPersistentTileSchedulerILi256ELi256ELb0ELb1ELb0EEEEEEEEEvNT_6ParamsE,"a",@progbits
	.sectionflags	@""
	.align	4
.nv.constant0._ZN7cutlass13device_kernelIN5flash19enable_sm80_to_sm89INS1_16FlashAttnFwdSm80INS1_25CollectiveMainloopFwdSm80ILi8ELi1ELb1EN4cute5tupleIJNS5_1CILi128EEENS7_ILi64EEENS7_ILi256EEEEEELi256ENS_10bfloat16_tEfNS_4arch4Sm80ELb1ELb0ELb1ELb0ELb0ELb0ELb1ELb0EEENS1_21CollectiveEpilogueFwdINS6_IJS8_SA_S9_EEENS6_IJNS7_ILi1EEESI_SI_EEESC_SE_Li256ELb0ELb1ELb0ELb0EEENS1_30DynamicPersistentTileSchedulerILi256ELi256ELb0ELb1ELb0EEEEEEEEEvNT_6ParamsE:
	.zero		1592


//--------------------- .nv.constant0._ZN7cutlass13device_kernelIN5flash19enable_sm80_to_sm89INS1_16FlashAttnFwdSm80INS1_25CollectiveMainloopFwdSm80ILi8ELi1ELb1EN4cute5tupleIJNS5_1CILi128EEENS7_ILi64EEENS7_ILi256EEEEEELi256ENS_10bfloat16_tEfNS_4arch4Sm80ELb1ELb0ELb1ELb1ELb0ELb0ELb1ELb0EEENS1_21CollectiveEpilogueFwdINS6_IJS8_SA_S9_EEENS6_IJNS7_ILi1EEESI_SI_EEESC_SE_Li256ELb1ELb1ELb0ELb0EEENS1_19SingleTileSchedulerILb1ELb0ELb1ELi128EEEEEEEEEvNT_6ParamsE --------------------------
	.section	.nv.constant0._ZN7cutlass13device_kernelIN5flash19enable_sm80_to_sm89INS1_16FlashAttnFwdSm80INS1_25CollectiveMainloopFwdSm80ILi8ELi1ELb1EN4cute5tupleIJNS5_1CILi128EEENS7_ILi64EEENS7_ILi256EEEEEELi256ENS_10bfloat16_tEfNS_4arch4Sm80ELb1ELb0ELb1ELb1ELb0ELb0ELb1ELb0EEENS1_21CollectiveEpilogueFwdINS6_IJS8_SA_S9_EEENS6_IJNS7_ILi1EEESI_SI_EEESC_SE_Li256ELb1ELb1ELb0ELb0EEENS1_19SingleTileSchedulerILb1ELb0ELb1ELi128EEEEEEEEEvNT_6ParamsE,"a",@progbits
	.sectionflags	@""
	.align	4
.nv.constant0._ZN7cutlass13device_kernelIN5flash19enable_sm80_to_sm89INS1_16FlashAttnFwdSm80INS1_25CollectiveMainloopFwdSm80ILi8ELi1ELb1EN4cute5tupleIJNS5_1CILi128EEENS7_ILi64EEENS7_ILi256EEEEEELi256ENS_10bfloat16_tEfNS_4arch4Sm80ELb1ELb0ELb1ELb1ELb0ELb0ELb1ELb0EEENS1_21CollectiveEpilogueFwdINS6_IJS8_SA_S9_EEENS6_IJNS7_ILi1EEESI_SI_EEESC_SE_Li256ELb1ELb1ELb0ELb0EEENS1_19SingleTileSchedulerILb1ELb0ELb1ELi128EEEEEEEEEvNT_6ParamsE:
	.zero		1576


//--------------------- .nv.constant0._ZN7cutlass13device_kernelIN5flash19enable_sm80_to_sm89INS1_16FlashAttnFwdSm80INS1_25CollectiveMainloopFwdSm80ILi8ELi1ELb0EN4cute5tupleIJNS5_1CILi128EEENS7_ILi32EEENS7_ILi256EEEEEELi256ENS_10bfloat16_tEfNS_4arch4Sm80ELb1ELb0ELb1ELb1ELb0ELb1ELb1ELb0EEENS1_21CollectiveEpilogueFwdINS6_IJS8_SA_S9_EEENS6_IJNS7_ILi1EEESI_SI_EEESC_SE_Li256ELb1ELb1ELb0ELb0EEENS1_19SingleTileSchedulerILb1ELb0ELb1ELi128EEEEEEEEEvNT_6ParamsE --------------------------
	.section	.nv.constant0._ZN7cutlass13device_kernelIN5flash19enable_sm80_to_sm89INS1_16FlashAttnFwdSm80INS1_25CollectiveMainloopFwdSm80ILi8ELi1ELb0EN4cute5tupleIJNS5_1CILi128EEENS7_ILi32EEENS7_ILi256EEEEEELi256ENS_10bfloat16_tEfNS_4arch4Sm80ELb1ELb0ELb1ELb1ELb0ELb1ELb1ELb0EEENS1_21CollectiveEpilogueFwdINS6_IJS8_SA_S9_EEENS6_IJNS7_ILi1EEESI_SI_EEESC_SE_Li256ELb1ELb1ELb0ELb0EEENS1_19SingleTileSchedulerILb1ELb0ELb1ELi128EEEEEEEEEvNT_6ParamsE,"a",@progbits
	.sectionflags	@""
	.align	4
.nv.constant0._ZN7cutlass13device_kernelIN5flash19enable_sm80_to_sm89INS1_16FlashAttnFwdSm80INS1_25CollectiveMainloopFwdSm80ILi8ELi1ELb0EN4cute5tupleIJNS5_1CILi128EEENS7_ILi32EEENS7_ILi256EEEEEELi256ENS_10bfloat16_tEfNS_4arch4Sm80ELb1ELb0ELb1ELb1ELb0ELb1ELb1ELb0EEENS1_21CollectiveEpilogueFwdINS6_IJS8_SA_S9_EEENS6_IJNS7_ILi1EEESI_SI_EEESC_SE_Li256ELb1ELb1ELb0ELb0EEENS1_19SingleTileSchedulerILb1ELb0ELb1ELi128EEEEEEEEEvNT_6ParamsE:
	.zero		1576


//--------------------- .nv.constant0._ZN7cutlass13device_kernelIN5flash19enable_sm80_to_sm89INS1_16FlashAttnFwdSm80INS1_25CollectiveMainloopFwdSm80ILi8ELi1ELb0EN4cute5tupleIJNS5_1CILi128EEENS7_ILi96EEENS7_ILi256EEEEEELi256ENS_10bfloat16_tEfNS_4arch4Sm80ELb0ELb0ELb1ELb0ELb0ELb0ELb1ELb0EEENS1_21CollectiveEpilogueFwdINS6_IJS8_SA_S9_EEENS6_IJNS7_ILi1EEESI_SI_EEESC_SE_Li256ELb0ELb1ELb0ELb0EEENS1_19SingleTileSchedulerILb0ELb0ELb1ELi128EEEEEEEEEvNT_6ParamsE --------------------------
	.section	.nv.constant0._ZN7cutlass13device_kernelIN5flash19enable_sm80_to_sm89INS1_16FlashAttnFwdSm80INS1_25CollectiveMainloopFwdSm80ILi8ELi1ELb0EN4cute5tupleIJNS5_1CILi128EEENS7_ILi96EEENS7_ILi256EEEEEELi256ENS_10bfloat16_tEfNS_4arch4Sm80ELb0ELb0ELb1ELb0ELb0ELb0ELb1ELb0EEENS1_21CollectiveEpilogueFwdINS6_IJS8_SA_S9_EEENS6_IJNS7_ILi1EEESI_SI_EEESC_SE_Li256ELb0ELb1ELb0ELb0EEENS1_19SingleTileSchedulerILb0ELb0ELb1ELi128EEEEEEEEEvNT_6ParamsE,"a",@progbits
	.sectionflags	@""
	.align	4
.nv.constant0._ZN7cutlass13device_kernelIN5flash19enable_sm80_to_sm89INS1_16FlashAttnFwdSm80INS1_25CollectiveMainloopFwdSm80ILi8ELi1ELb0EN4cute5tupleIJNS5_1CILi128EEENS7_ILi96EEENS7_ILi256EEEEEELi256ENS_10bfloat16_tEfNS_4arch4Sm80ELb0ELb0ELb1ELb0ELb0ELb0ELb1ELb0EEENS1_21CollectiveEpilogueFwdINS6_IJS8_SA_S9_EEENS6_IJNS7_ILi1EEESI_SI_EEESC_SE_Li256ELb0ELb1ELb0ELb0EEENS1_19SingleTileSchedulerILb0ELb0ELb1ELi128EEEEEEEEEvNT_6ParamsE:
	.zero		1576


//--------------------- .nv.constant0._ZN7cutlass13device_kernelIN5flash19enable_sm80_to_sm89INS1_16FlashAttnFwdSm80INS1_25CollectiveMainloopFwdSm80ILi8ELi1ELb0EN4cute5tupleIJNS5_1CILi128EEENS7_ILi96EEENS7_ILi256EEEEEELi256ENS_10bfloat16_tEfNS_4arch4Sm80ELb0ELb0ELb1ELb1ELb0ELb0ELb1ELb0EEENS1_21CollectiveEpilogueFwdINS6_IJS8_SA_S9_EEENS6_IJNS7_ILi1EEESI_SI_EEESC_SE_Li256ELb1ELb1ELb0ELb0EEENS1_19SingleTileSchedulerILb1ELb0ELb1ELi128EEEEEEEEEvNT_6ParamsE --------------------------
	.section	.nv.constant0._ZN7cutlass13device_kernelIN5flash19enable_sm80_to_sm89INS1_16FlashAttnFwdSm80INS1_25CollectiveMainloopFwdSm80ILi8ELi1ELb0EN4cute5tupleIJNS5_1CILi128EEENS7_ILi96EEENS7_ILi256EEEEEELi256ENS_10bfloat16_tEfNS_4arch4Sm80ELb0ELb0ELb1ELb1ELb0ELb0ELb1ELb0EEENS1_21CollectiveEpilogueFwdINS6_IJS8_SA_S9_EEENS6_IJNS7_ILi1EEESI_SI_EEESC_SE_Li256ELb1ELb1ELb0ELb0EEENS1_19SingleTileSchedulerILb1ELb0ELb1ELi128EEEEEEEEEvNT_6ParamsE,"a",@progbits
	.sectionflags	@""
	.align	4
.nv.constant0._ZN7cutlass13device_kernelIN5flash19enable_sm80_to_sm89INS1_16FlashAttnFwdSm80INS1_25CollectiveMainloopFwdSm80ILi8ELi1ELb0EN4cute5tupleIJNS5_1CILi128EEENS7_ILi96EEENS7_ILi256EEEEEELi256ENS_10bfloat16_tEfNS_4arch4Sm80ELb0ELb0ELb1ELb1ELb0ELb0ELb1ELb0EEENS1_21CollectiveEpilogueFwdINS6_IJS8_SA_S9_EEENS6_IJNS7_ILi1EEESI_SI_EEESC_SE_Li256ELb1ELb1ELb0ELb0EEENS1_19SingleTileSchedulerILb1ELb0ELb1ELi128EEEEEEEEEvNT_6ParamsE:
	.zero		1576


//--------------------- .nv.constant0._ZN7cutlass13device_kernelIN5flash19enable_sm80_to_sm89INS1_16FlashAttnFwdSm80INS1_25CollectiveMainloopFwdSm80ILi8ELi1ELb0EN4cute5tupleIJNS5_1CILi128EEENS7_ILi48EEENS7_ILi256EEEEEELi256ENS_10bfloat16_tEfNS_4arch4Sm80ELb0ELb0ELb1ELb1ELb0ELb1ELb1ELb0EEENS1_21CollectiveEpilogueFwdINS6_IJS8_SA_S9_EEENS6_IJNS7_ILi1EEESI_SI_EEESC_SE_Li256ELb1ELb1ELb0ELb0EEENS1_19SingleTileSchedulerILb1ELb0ELb1ELi128EEEEEEEEEvNT_6ParamsE --------------------------
	.section	.nv.constant0._ZN7cutlass13device_kernelIN5flash19enable_sm80_to_sm89INS1_16FlashAttnFwdSm80INS1_25CollectiveMainloopFwdSm80ILi8ELi1ELb0EN4cute5tupleIJNS5_1CILi128EEENS7_ILi48EEENS7_ILi256EEEEEELi256ENS_10bfloat16_tEfNS_4arch4Sm80ELb0ELb0ELb1ELb1ELb0ELb1ELb1ELb0EEENS1_21CollectiveEpilogueFwdINS6_IJS8_SA_S9_EEENS6_IJNS7_ILi1EEESI_SI_EEESC_SE_Li256ELb1ELb1ELb0ELb0EEENS1_19SingleTileSchedulerILb1ELb0ELb1ELi128EEEEEEEEEvNT_6ParamsE,"a",@progbits
	.sectionflags	@""
	.align	4
.nv.constant0._ZN7cutlass13device_kernelIN5flash19enable_sm80_to_sm89INS1_16FlashAttnFwdSm80INS1_25CollectiveMainloopFwdSm80ILi8ELi1ELb0EN4cute5tupleIJNS5_1CILi128EEENS7_ILi48EEENS7_ILi256EEEEEELi256ENS_10bfloat16_tEfNS_4arch4Sm80ELb0ELb0ELb1ELb1ELb0ELb1ELb1ELb0EEENS1_21CollectiveEpilogueFwdINS6_IJS8_SA_S9_EEENS6_IJNS7_ILi1EEESI_SI_EEESC_SE_Li256ELb1ELb1ELb0ELb0EEENS1_19SingleTileSchedulerILb1ELb0ELb1ELi128EEEEEEEEEvNT_6ParamsE:
	.zero		1576


//--------------------- .nv.constant0._ZN7cutlass13device_kernelIN5flash19enable_sm80_to_sm89INS1_16FlashAttnFwdSm80INS1_25CollectiveMainloopFwdSm80ILi8ELi1ELb0EN4cute5tupleIJNS5_1CILi128EEENS7_ILi64EEENS7_ILi256EEEEEELi256ENS_10bfloat16_tEfNS_4arch4Sm80ELb0ELb1ELb1ELb0ELb0ELb0ELb1ELb0EEENS1_21CollectiveEpilogueFwdINS6_IJS8_SA_S9_EEENS6_IJNS7_ILi1EEESI_SI_EEESC_SE_Li256ELb0ELb1ELb0ELb0EEENS1_19SingleTileSchedulerILb0ELb0ELb1ELi128EEEEEEEEEvNT_6ParamsE --------------------------
	.section	.nv.constant0._ZN7cutlass13device_kernelIN5flash19enable_sm80_to_sm89INS1_16FlashAttnFwdSm80INS1_25CollectiveMainloopFwdSm80ILi8ELi1ELb0EN4cute5tupleIJNS5_1CILi128EEENS7_ILi64EEENS7_ILi256EEEEEELi256ENS_10bfloat16_tEfNS_4arch4Sm80ELb0ELb1ELb1ELb0ELb0ELb0ELb1ELb0EEENS1_21CollectiveEpilogueFwdINS6_IJS8_SA_S9_EEENS6_IJNS7_ILi1EEESI_SI_EEESC_SE_Li256ELb0ELb1ELb0ELb0EEENS1_19SingleTileSchedulerILb0ELb0ELb1ELi128EEEEEEEEEvNT_6ParamsE,"a",@progbits
	.sectionflags	@""
	.align	4
.nv.constant0._ZN7cutlass13device_kernelIN5flash19enable_sm80_to_sm89INS1_16FlashAttnFwdSm80INS1_25CollectiveMainloopFwdSm80ILi8ELi1ELb0EN4cute5tupleIJNS5_1CILi128EEENS7_ILi64EEENS7_ILi256EEEEEELi256ENS_10bfloat16_tEfNS_4arch4Sm80ELb0ELb1ELb1ELb0ELb0ELb0ELb1ELb0EEENS1_21CollectiveEpilogueFwdINS6_IJS8_SA_S9_EEENS6_IJNS7_ILi1EEESI_SI_EEESC_SE_Li256ELb0ELb1ELb0ELb0EEENS1_19SingleTileSchedulerILb0ELb0ELb1ELi128EEEEEEEEEvNT_6ParamsE:
	.zero		1576


//--------------------- .nv.constant0._ZN7cutlass13device_kernelIN5flash19enable_sm80_to_sm89INS1_16FlashAttnFwdSm80INS1_25CollectiveMainloopFwdSm80ILi8ELi1ELb0EN4cute5tupleIJNS5_1CILi128EEENS7_ILi64EEENS7_ILi256EEEEEELi256ENS_10bfloat16_tEfNS_4arch4Sm80ELb0ELb1ELb1ELb1ELb0ELb0ELb1ELb0EEENS1_21CollectiveEpilogueFwdINS6_IJS8_SA_S9_EEENS6_IJNS7_ILi1EEESI_SI_EEESC_SE_Li256ELb1ELb1ELb0ELb0EEENS1_19SingleTileSchedulerILb1ELb0ELb1ELi128EEEEEEEEEvNT_6ParamsE --------------------------
	.section	.nv.constant0._ZN7cutlass13device_kernelIN5flash19enable_sm80_to_sm89INS1_16FlashAttnFwdSm80INS1_25CollectiveMainloopFwdSm80ILi8ELi1ELb0EN4cute5tupleIJNS5_1CILi128EEENS7_ILi64EEENS7_ILi256EEEEEELi256ENS_10bfloat16_tEfNS_4arch4Sm80ELb0ELb1ELb1ELb1ELb0ELb0ELb1ELb0EEENS1_21CollectiveEpilogueFwdINS6_IJS8_SA_S9_EEENS6_IJNS7_ILi1EEESI_SI_EEESC_SE_Li256ELb1ELb1ELb0ELb0EEENS1_19SingleTileSchedulerILb1ELb0ELb1ELi128EEEEEEEEEvNT_6ParamsE,"a",@progbits
	.sectionflags	@""
	.align	4
.nv.constant0._ZN7cutlass13device_kernelIN5flash19enable_sm80_to_sm89INS1_16FlashAttnFwdSm80INS1_25CollectiveMainloopFwdSm80ILi8ELi1ELb0EN4cute5tupleIJNS5_1CILi128EEENS7_ILi64EEENS7_ILi256EEEEEELi256ENS_10bfloat16_tEfNS_4arch4Sm80ELb0ELb1ELb1ELb1ELb0ELb0ELb1ELb0EEENS1_21CollectiveEpilogueFwdINS6_IJS8_SA_S9_EEENS6_IJNS7_ILi1EEESI_SI_EEESC_SE_Li256ELb1ELb1ELb0ELb0EEENS1_19SingleTileSchedulerILb1ELb0ELb1ELi128EEEEEEEEEvNT_6ParamsE:
	.zero		1576


//--------------------- .nv.constant0._ZN7cutlass13device_kernelIN5flash19enable_sm80_to_sm89INS1_16FlashAttnFwdSm80INS1_25CollectiveMainloopFwdSm80ILi8ELi1ELb0EN4cute5tupleIJNS5_1CILi128EEENS7_ILi48EEENS7_ILi256EEEEEELi256ENS_10bfloat16_tEfNS_4arch4Sm80ELb0ELb1ELb1ELb1ELb0ELb1ELb1ELb0EEENS1_21CollectiveEpilogueFwdINS6_IJS8_SA_S9_EEENS6_IJNS7_ILi1EEESI_SI_EEESC_SE_Li256ELb1ELb1ELb0ELb0EEENS1_19SingleTileSchedulerILb1ELb0ELb1ELi128EEEEEEEEEvNT_6ParamsE --------------------------
	.section	.nv.constant0._ZN7cutlass13device_kernelIN5flash19enable_sm80_to_sm89INS1_16FlashAttnFwdSm80INS1_25CollectiveMainloopFwdSm80ILi8ELi1ELb0EN4cute5tupleIJNS5_1CILi128EEENS7_ILi48EEENS7_ILi256EEEEEELi256ENS_10bfloat16_tEfNS_4arch4Sm80ELb0ELb1ELb1ELb1ELb0ELb1ELb1ELb0EEENS1_21CollectiveEpilogueFwdINS6_IJS8_SA_S9_EEENS6_IJNS7_ILi1EEESI_SI_EEESC_SE_Li256ELb1ELb1ELb0ELb0EEENS1_19SingleTileSchedulerILb1ELb0ELb1ELi128EEEEEEEEEvNT_6ParamsE,"a",@progbits
	.sectionflags	@""
	.align	4
.nv.constant0._ZN7cutlass13device_kernelIN5flash19enable_sm80_to_sm89INS1_16FlashAttnFwdSm80INS1_25CollectiveMainloopFwdSm80ILi8ELi1ELb0EN4cute5tupleIJNS5_1CILi128EEENS7_ILi48EEENS7_ILi256EEEEEELi256ENS_10bfloat16_tEfNS_4arch4Sm80ELb0ELb1ELb1ELb1ELb0ELb1ELb1ELb0EEENS1_21CollectiveEpilogueFwdINS6_IJS8_SA_S9_EEENS6_IJNS7_ILi1EEESI_SI_EEESC_SE_Li256ELb1ELb1ELb0ELb0EEENS1_19SingleTileSchedulerILb1ELb0ELb1ELi128EEEEEEEEEvNT_6ParamsE:
	.zero		1576


//--------------------- .nv.constant0._ZN7cutlass13device_kernelIN5flash19enable_sm80_to_sm89INS1_16FlashAttnFwdSm80INS1_25CollectiveMainloopFwdSm80ILi8ELi1ELb0EN4cute5tupleIJNS5_1CILi128EEENS7_ILi96EEENS7_ILi256EEEEEELi256ENS_10bfloat16_tEfNS_4arch4Sm80ELb1ELb0ELb1ELb0ELb0ELb0ELb1ELb0EEENS1_21CollectiveEpilogueFwdINS6_IJS8_SA_S9_EEENS6_IJNS7_ILi1EEESI_SI_EEESC_SE_Li256ELb0ELb1ELb0ELb0EEENS1_30DynamicPersistentTileSchedulerILi256ELi256ELb0ELb1ELb0EEEEEEEEEvNT_6ParamsE --------------------------
	.section	.nv.constant0._ZN7cutlass13device_kernelIN5flash19enable_sm80_to_sm89INS1_16FlashAttnFwdSm80INS1_25CollectiveMainloopFwdSm80ILi8ELi1ELb0EN4cute5tupleIJNS5_1CILi128EEENS7_ILi96EEENS7_ILi256EEEEEELi256ENS_10bfloat16_tEfNS_4arch4Sm80ELb1ELb0ELb1ELb0ELb0ELb0ELb1ELb0EEENS1_21CollectiveEpilogueFwdINS6_IJS8_SA_S9_EEENS6_IJNS7_ILi1EEESI_SI_EEESC_SE_Li256ELb0ELb1ELb0ELb0EEENS1_30DynamicPersistentTileSchedulerILi256ELi256ELb0ELb1ELb0EEEEEEEEEvNT_6ParamsE,"a",@progbits
	.sectionflags	@""
	.align	4
.nv.constant0._ZN7cutlass13device_kernelIN5flash19enable_sm80_to_sm89INS1_16FlashAttnFwdSm80INS1_25CollectiveMainloopFwdSm80ILi8ELi1ELb0EN4cute5tupleIJNS5_1CILi128EEENS7_ILi96EEENS7_ILi256EEEEEELi256ENS_10bfloat16_tEfNS_4arch4Sm80ELb1ELb0ELb1ELb0ELb0ELb0ELb1ELb0EEENS1_21CollectiveEpilogueFwdINS6_IJS8_SA_S9_EEENS6_IJNS7_ILi1EEESI_SI_EEESC_SE_Li256ELb0ELb1ELb0ELb0EEENS1_30DynamicPersistentTileSchedulerILi256ELi256ELb0ELb1ELb0EEEEEEEEEvNT_6ParamsE:
	.zero		1592


//--------------------- .nv.constant0._ZN7cutlass13device_kernelIN5flash19enable_sm80_to_sm89INS1_16FlashAttnFwdSm80INS1_25CollectiveMainloopFwdSm80ILi8ELi1ELb0EN4cute5tupleIJNS5_1CILi128EEENS7_ILi96EEENS7_ILi256EEEEEELi256ENS_10bfloat16_tEfNS_4arch4Sm80ELb1ELb0ELb1ELb1ELb0ELb0ELb1ELb0EEENS1_21CollectiveEpilogueFwdINS6_IJS8_SA_S9_EEENS6_IJNS7_ILi1EEESI_SI_EEESC_SE_Li256ELb1ELb1ELb0ELb0EEENS1_19SingleTileSchedulerILb1ELb0ELb1ELi128EEEEEEEEEvNT_6ParamsE --------------------------
	.section	.nv.constant0._ZN7cutlass13device_kernelIN5flash19enable_sm80_to_sm89INS1_16FlashAttnFwdSm80INS1_25CollectiveMainloopFwdSm80ILi8ELi1ELb0EN4cute5tupleIJNS5_1CILi128EEENS7_ILi96EEENS7_ILi256EEEEEELi256ENS_10bfloat16_tEfNS_4arch4Sm80ELb1ELb0ELb1ELb1ELb0ELb0ELb1ELb0EEENS1_21CollectiveEpilogueFwdINS6_IJS8_SA_S9_EEENS6_IJNS7_ILi1EEESI_SI_EEESC_SE_Li256ELb1ELb1ELb0ELb0EEENS1_19SingleTileSchedulerILb1ELb0ELb1ELi128EEEEEEEEEvNT_6ParamsE,"a",@progbits
	.sectionflags	@""
	.align	4
.nv.constant0._ZN7cutlass13device_kernelIN5flash19enable_sm80_to_sm89INS1_16FlashAttnFwdSm80INS1_25CollectiveMainloopFwdSm80ILi8ELi1ELb0EN4cute5tupleIJNS5_1CILi128EEENS7_ILi96EEENS7_ILi256EEEEEELi256ENS_10bfloat16_tEfNS_4arch4Sm80ELb1ELb0ELb1ELb1ELb0ELb0ELb1ELb0EEENS1_21CollectiveEpilogueFwdINS6_IJS8_SA_S9_EEENS6_IJNS7_ILi1EEESI_SI_EEESC_SE_Li256ELb1ELb1ELb0ELb0EEENS1_19SingleTileSchedulerILb1ELb0ELb1ELi128EEEEEEEEEvNT_6ParamsE:
	.zero		1576


//--------------------- .nv.constant0._ZN7cutlass13device_kernelIN5flash19enable_sm80_to_sm89INS1_16FlashAttnFwdSm80INS1_25CollectiveMainloopFwdSm80ILi8ELi1ELb0EN4cute5tupleIJNS5_1CILi128EEENS7_ILi48EEENS7_ILi256EEEEEELi256ENS_10bfloat16_tEfNS_4arch4Sm80ELb1ELb0ELb1ELb1ELb0ELb1ELb1ELb0EEENS1_21CollectiveEpilogueFwdINS6_IJS8_SA_S9_EEENS6_IJNS7_ILi1EEESI_SI_EEESC_SE_Li256ELb1ELb1ELb0ELb0EEENS1_19SingleTileSchedulerILb1ELb0ELb1ELi128EEEEEEEEEvNT_6ParamsE --------------------------
	.section	.nv.constant0._ZN7cutlass13device_kernelIN5flash19enable_sm80_to_sm89INS1_16FlashAttnFwdSm80INS1_25CollectiveMainloopFwdSm80ILi8ELi1ELb0EN4cute5tupleIJNS5_1CILi128EEENS7_ILi48EEENS7_ILi256EEEEEELi256ENS_10bfloat16_tEfNS_4arch4Sm80ELb1ELb0ELb1ELb1ELb0ELb1ELb1ELb0EEENS1_21CollectiveEpilogueFwdINS6_IJS8_SA_S9_EEENS6_IJNS7_ILi1EEESI_SI_EEESC_SE_Li256ELb1ELb1ELb0ELb0EEENS1_19SingleTileSchedulerILb1ELb0ELb1ELi128EEEEEEEEEvNT_6ParamsE,"a",@progbits
	.sectionflags	@""
	.align	4
.nv.constant0._ZN7cutlass13device_kernelIN5flash19enable_sm80_to_sm89INS1_16FlashAttnFwdSm80INS1_25CollectiveMainloopFwdSm80ILi8ELi1ELb0EN4cute5tupleIJNS5_1CILi128EEENS7_ILi48EEENS7_ILi256EEEEEELi256ENS_10bfloat16_tEfNS_4arch4Sm80ELb1ELb0ELb1ELb1ELb0ELb1ELb1ELb0EEENS1_21CollectiveEpilogueFwdINS6_IJS8_SA_S9_EEENS6_IJNS7_ILi1EEESI_SI_EEESC_SE_Li256ELb1ELb1ELb0ELb0EEENS1_19SingleTileSchedulerILb1ELb0ELb1ELi128EEEEEEEEEvNT_6ParamsE:
	.zero		1576


//--------------------- SYMBOLS --------------------------

	.type		.nv.reservedSmem.offset0,@object
	.size		.nv.reservedSmem.offset0,0x4
